//
// Generated by NVIDIA NVVM Compiler
//
// Compiler Build ID: CL-36424714
// Cuda compilation tools, release 13.0, V13.0.88
// Based on NVVM 20.0.0
//

.version 9.0
.target sm_100
.address_size 64

	// .globl	_Z14tile_2d_kernelILi128ELi128ELi16ELi8ELi8EEviiifPfS0_fS0_
// _ZZ14tile_2d_kernelILi128ELi128ELi16ELi8ELi8EEviiifPfS0_fS0_E2As has been demoted
// _ZZ14tile_2d_kernelILi128ELi128ELi16ELi8ELi8EEviiifPfS0_fS0_E2Bs has been demoted

.visible .entry _Z14tile_2d_kernelILi128ELi128ELi16ELi8ELi8EEviiifPfS0_fS0_(
	.param .u32 _Z14tile_2d_kernelILi128ELi128ELi16ELi8ELi8EEviiifPfS0_fS0__param_0,
	.param .u32 _Z14tile_2d_kernelILi128ELi128ELi16ELi8ELi8EEviiifPfS0_fS0__param_1,
	.param .u32 _Z14tile_2d_kernelILi128ELi128ELi16ELi8ELi8EEviiifPfS0_fS0__param_2,
	.param .f32 _Z14tile_2d_kernelILi128ELi128ELi16ELi8ELi8EEviiifPfS0_fS0__param_3,
	.param .u64 .ptr .align 1 _Z14tile_2d_kernelILi128ELi128ELi16ELi8ELi8EEviiifPfS0_fS0__param_4,
	.param .u64 .ptr .align 1 _Z14tile_2d_kernelILi128ELi128ELi16ELi8ELi8EEviiifPfS0_fS0__param_5,
	.param .f32 _Z14tile_2d_kernelILi128ELi128ELi16ELi8ELi8EEviiifPfS0_fS0__param_6,
	.param .u64 .ptr .align 1 _Z14tile_2d_kernelILi128ELi128ELi16ELi8ELi8EEviiifPfS0_fS0__param_7
)
{
	.reg .pred 	%p<244>;
	.reg .b32 	%r<826>;
	.reg .b32 	%f<811>;
	.reg .b64 	%rd<261>;
	// demoted variable
	.shared .align 4 .b8 _ZZ14tile_2d_kernelILi128ELi128ELi16ELi8ELi8EEviiifPfS0_fS0_E2As[8192];
	// demoted variable
	.shared .align 4 .b8 _ZZ14tile_2d_kernelILi128ELi128ELi16ELi8ELi8EEviiifPfS0_fS0_E2Bs[8192];
	ld.param.u32 	%r37, [_Z14tile_2d_kernelILi128ELi128ELi16ELi8ELi8EEviiifPfS0_fS0__param_2];
	ld.param.u64 	%rd20, [_Z14tile_2d_kernelILi128ELi128ELi16ELi8ELi8EEviiifPfS0_fS0__param_4];
	ld.param.u64 	%rd21, [_Z14tile_2d_kernelILi128ELi128ELi16ELi8ELi8EEviiifPfS0_fS0__param_5];
	cvta.to.global.u64 	%rd1, %rd20;
	cvta.to.global.u64 	%rd2, %rd21;
	mov.u32 	%r38, %ctaid.y;
	shl.b32 	%r1, %r38, 7;
	mov.u32 	%r39, %ctaid.x;
	shl.b32 	%r2, %r39, 7;
	setp.lt.s32 	%p1, %r37, 1;
	mov.f32 	%f617, 0f00000000;
	mov.f32 	%f618, %f617;
	mov.f32 	%f619, %f617;
	mov.f32 	%f620, %f617;
	mov.f32 	%f621, %f617;
	mov.f32 	%f622, %f617;
	mov.f32 	%f623, %f617;
	mov.f32 	%f624, %f617;
	mov.f32 	%f625, %f617;
	mov.f32 	%f626, %f617;
	mov.f32 	%f627, %f617;
	mov.f32 	%f628, %f617;
	mov.f32 	%f629, %f617;
	mov.f32 	%f630, %f617;
	mov.f32 	%f631, %f617;
	mov.f32 	%f632, %f617;
	mov.f32 	%f633, %f617;
	mov.f32 	%f634, %f617;
	mov.f32 	%f635, %f617;
	mov.f32 	%f636, %f617;
	mov.f32 	%f637, %f617;
	mov.f32 	%f638, %f617;
	mov.f32 	%f639, %f617;
	mov.f32 	%f640, %f617;
	mov.f32 	%f641, %f617;
	mov.f32 	%f642, %f617;
	mov.f32 	%f643, %f617;
	mov.f32 	%f644, %f617;
	mov.f32 	%f645, %f617;
	mov.f32 	%f646, %f617;
	mov.f32 	%f647, %f617;
	mov.f32 	%f648, %f617;
	mov.f32 	%f649, %f617;
	mov.f32 	%f650, %f617;
	mov.f32 	%f651, %f617;
	mov.f32 	%f652, %f617;
	mov.f32 	%f653, %f617;
	mov.f32 	%f654, %f617;
	mov.f32 	%f655, %f617;
	mov.f32 	%f656, %f617;
	mov.f32 	%f657, %f617;
	mov.f32 	%f658, %f617;
	mov.f32 	%f659, %f617;
	mov.f32 	%f660, %f617;
	mov.f32 	%f661, %f617;
	mov.f32 	%f662, %f617;
	mov.f32 	%f663, %f617;
	mov.f32 	%f664, %f617;
	mov.f32 	%f665, %f617;
	mov.f32 	%f666, %f617;
	mov.f32 	%f667, %f617;
	mov.f32 	%f668, %f617;
	mov.f32 	%f669, %f617;
	mov.f32 	%f670, %f617;
	mov.f32 	%f671, %f617;
	mov.f32 	%f672, %f617;
	mov.f32 	%f673, %f617;
	mov.f32 	%f674, %f617;
	mov.f32 	%f675, %f617;
	mov.f32 	%f676, %f617;
	mov.f32 	%f677, %f617;
	mov.f32 	%f678, %f617;
	mov.f32 	%f679, %f617;
	mov.f32 	%f680, %f617;
	@%p1 bra 	$L__BB0_51;
	ld.param.u32 	%r797, [_Z14tile_2d_kernelILi128ELi128ELi16ELi8ELi8EEviiifPfS0_fS0__param_2];
	mul.wide.u32 	%rd22, %r2, 4;
	add.s64 	%rd260, %rd2, %rd22;
	mul.lo.s32 	%r41, %r797, %r1;
	mul.wide.u32 	%rd23, %r41, 4;
	add.s64 	%rd259, %rd1, %rd23;
	mov.b32 	%r823, 0;
	mov.f32 	%f617, 0f00000000;
	mov.u32 	%r42, %tid.y;
	shl.b32 	%r43, %r42, 3;
	add.s32 	%r46, %r1, %r43;
	mov.u32 	%r48, %tid.x;
	or.b32  	%r65, %r46, 1;
	shl.b32 	%r66, %r48, 2;
	mov.u32 	%r67, _ZZ14tile_2d_kernelILi128ELi128ELi16ELi8ELi8EEviiifPfS0_fS0_E2As;
	add.s32 	%r68, %r67, %r66;
	shl.b32 	%r69, %r42, 9;
	add.s32 	%r70, %r68, %r69;
	or.b32  	%r99, %r46, 2;
$L__BB0_2:
	ld.param.u32 	%r798, [_Z14tile_2d_kernelILi128ELi128ELi16ELi8ELi8EEviiifPfS0_fS0__param_2];
	ld.param.u32 	%r629, [_Z14tile_2d_kernelILi128ELi128ELi16ELi8ELi8EEviiifPfS0_fS0__param_0];
	setp.lt.u32 	%p2, %r46, %r629;
	shl.b32 	%r47, %r823, 4;
	add.s32 	%r49, %r47, %r48;
	setp.lt.s32 	%p3, %r49, %r798;
	and.pred  	%p4, %p2, %p3;
	mov.f32 	%f745, 0f00000000;
	@%p4 bra 	$L__BB0_3;
	bra.uni 	$L__BB0_4;
$L__BB0_3:
	ld.param.u32 	%r799, [_Z14tile_2d_kernelILi128ELi128ELi16ELi8ELi8EEviiifPfS0_fS0__param_2];
	mul.lo.s32 	%r52, %r42, %r799;
	shl.b32 	%r53, %r52, 3;
	add.s32 	%r55, %r53, %r48;
	mul.wide.u32 	%rd24, %r55, 4;
	add.s64 	%rd25, %rd259, %rd24;
	ld.global.f32 	%f745, [%rd25];
$L__BB0_4:
	ld.param.u32 	%r800, [_Z14tile_2d_kernelILi128ELi128ELi16ELi8ELi8EEviiifPfS0_fS0__param_2];
	ld.param.u32 	%r630, [_Z14tile_2d_kernelILi128ELi128ELi16ELi8ELi8EEviiifPfS0_fS0__param_0];
	shl.b32 	%r56, %r823, 4;
	add.s32 	%r58, %r56, %r48;
	setp.lt.s32 	%p5, %r58, %r800;
	setp.lt.u32 	%p6, %r65, %r630;
	st.shared.f32 	[%r70], %f745;
	and.pred  	%p7, %p6, %p5;
	@%p7 bra 	$L__BB0_6;
	mov.u32 	%r71, %tid.x;
	shl.b32 	%r72, %r71, 2;
	mov.u32 	%r73, _ZZ14tile_2d_kernelILi128ELi128ELi16ELi8ELi8EEviiifPfS0_fS0_E2As;
	add.s32 	%r74, %r73, %r72;
	mov.u32 	%r75, %tid.y;
	shl.b32 	%r76, %r75, 9;
	add.s32 	%r77, %r74, %r76;
	mov.b32 	%r78, 0;
	st.shared.u32 	[%r77+64], %r78;
	bra.uni 	$L__BB0_7;
$L__BB0_6:
	ld.param.u32 	%r801, [_Z14tile_2d_kernelILi128ELi128ELi16ELi8ELi8EEviiifPfS0_fS0__param_2];
	mul.lo.s32 	%r80, %r42, %r801;
	shl.b32 	%r81, %r80, 3;
	add.s32 	%r83, %r81, %r48;
	add.s32 	%r84, %r83, %r801;
	mul.wide.u32 	%rd26, %r84, 4;
	add.s64 	%rd27, %rd259, %rd26;
	ld.global.f32 	%f266, [%rd27];
	st.shared.f32 	[%r70+64], %f266;
$L__BB0_7:
	ld.param.u32 	%r802, [_Z14tile_2d_kernelILi128ELi128ELi16ELi8ELi8EEviiifPfS0_fS0__param_2];
	ld.param.u32 	%r631, [_Z14tile_2d_kernelILi128ELi128ELi16ELi8ELi8EEviiifPfS0_fS0__param_0];
	setp.lt.s32 	%p8, %r58, %r802;
	setp.lt.u32 	%p9, %r99, %r631;
	and.pred  	%p10, %p9, %p8;
	@%p10 bra 	$L__BB0_9;
	mov.u32 	%r100, %tid.x;
	shl.b32 	%r101, %r100, 2;
	mov.u32 	%r102, _ZZ14tile_2d_kernelILi128ELi128ELi16ELi8ELi8EEviiifPfS0_fS0_E2As;
	add.s32 	%r103, %r102, %r101;
	mov.u32 	%r104, %tid.y;
	shl.b32 	%r105, %r104, 9;
	add.s32 	%r106, %r103, %r105;
	mov.b32 	%r107, 0;
	st.shared.u32 	[%r106+128], %r107;
	bra.uni 	$L__BB0_10;
$L__BB0_9:
	ld.param.u32 	%r803, [_Z14tile_2d_kernelILi128ELi128ELi16ELi8ELi8EEviiifPfS0_fS0__param_2];
	mov.u32 	%r108, %tid.y;
	mul.lo.s32 	%r109, %r108, %r803;
	shl.b32 	%r110, %r109, 3;
	mov.u32 	%r111, %tid.x;
	add.s32 	%r112, %r110, %r111;
	add.s32 	%r113, %r112, %r803;
	add.s32 	%r114, %r113, %r803;
	mul.wide.u32 	%rd28, %r114, 4;
	add.s64 	%rd29, %rd259, %rd28;
	ld.global.f32 	%f267, [%rd29];
	shl.b32 	%r115, %r111, 2;
	mov.u32 	%r116, _ZZ14tile_2d_kernelILi128ELi128ELi16ELi8ELi8EEviiifPfS0_fS0_E2As;
	add.s32 	%r117, %r116, %r115;
	shl.b32 	%r118, %r108, 9;
	add.s32 	%r119, %r117, %r118;
	st.shared.f32 	[%r119+128], %f267;
$L__BB0_10:
	ld.param.u32 	%r804, [_Z14tile_2d_kernelILi128ELi128ELi16ELi8ELi8EEviiifPfS0_fS0__param_2];
	ld.param.u32 	%r632, [_Z14tile_2d_kernelILi128ELi128ELi16ELi8ELi8EEviiifPfS0_fS0__param_0];
	shl.b32 	%r120, %r823, 4;
	mov.u32 	%r121, %tid.x;
	add.s32 	%r122, %r120, %r121;
	setp.lt.s32 	%p11, %r122, %r804;
	mov.u32 	%r124, %tid.y;
	shl.b32 	%r125, %r124, 3;
	mov.u32 	%r126, %ctaid.y;
	shl.b32 	%r127, %r126, 7;
	add.s32 	%r128, %r127, %r125;
	or.b32  	%r129, %r128, 3;
	setp.lt.u32 	%p12, %r129, %r632;
	and.pred  	%p13, %p12, %p11;
	@%p13 bra 	$L__BB0_12;
	shl.b32 	%r131, %r121, 2;
	mov.u32 	%r132, _ZZ14tile_2d_kernelILi128ELi128ELi16ELi8ELi8EEviiifPfS0_fS0_E2As;
	add.s32 	%r133, %r132, %r131;
	shl.b32 	%r135, %r124, 9;
	add.s32 	%r136, %r133, %r135;
	mov.b32 	%r137, 0;
	st.shared.u32 	[%r136+192], %r137;
	bra.uni 	$L__BB0_13;
$L__BB0_12:
	ld.param.u32 	%r805, [_Z14tile_2d_kernelILi128ELi128ELi16ELi8ELi8EEviiifPfS0_fS0__param_2];
	mov.u32 	%r138, %tid.y;
	mul.lo.s32 	%r139, %r138, %r805;
	shl.b32 	%r140, %r139, 3;
	mov.u32 	%r141, %tid.x;
	add.s32 	%r142, %r140, %r141;
	add.s32 	%r143, %r142, %r805;
	add.s32 	%r144, %r143, %r805;
	add.s32 	%r145, %r144, %r805;
	mul.wide.u32 	%rd30, %r145, 4;
	add.s64 	%rd31, %rd259, %rd30;
	ld.global.f32 	%f268, [%rd31];
	shl.b32 	%r146, %r141, 2;
	mov.u32 	%r147, _ZZ14tile_2d_kernelILi128ELi128ELi16ELi8ELi8EEviiifPfS0_fS0_E2As;
	add.s32 	%r148, %r147, %r146;
	shl.b32 	%r149, %r138, 9;
	add.s32 	%r150, %r148, %r149;
	st.shared.f32 	[%r150+192], %f268;
$L__BB0_13:
	ld.param.u32 	%r806, [_Z14tile_2d_kernelILi128ELi128ELi16ELi8ELi8EEviiifPfS0_fS0__param_2];
	ld.param.u32 	%r633, [_Z14tile_2d_kernelILi128ELi128ELi16ELi8ELi8EEviiifPfS0_fS0__param_0];
	shl.b32 	%r151, %r823, 4;
	mov.u32 	%r152, %tid.x;
	add.s32 	%r153, %r151, %r152;
	setp.lt.s32 	%p14, %r153, %r806;
	mov.u32 	%r155, %tid.y;
	shl.b32 	%r156, %r155, 3;
	mov.u32 	%r157, %ctaid.y;
	shl.b32 	%r158, %r157, 7;
	add.s32 	%r159, %r158, %r156;
	or.b32  	%r160, %r159, 4;
	setp.lt.u32 	%p15, %r160, %r633;
	and.pred  	%p16, %p15, %p14;
	@%p16 bra 	$L__BB0_15;
	shl.b32 	%r162, %r152, 2;
	mov.u32 	%r163, _ZZ14tile_2d_kernelILi128ELi128ELi16ELi8ELi8EEviiifPfS0_fS0_E2As;
	add.s32 	%r164, %r163, %r162;
	shl.b32 	%r166, %r155, 9;
	add.s32 	%r167, %r164, %r166;
	mov.b32 	%r168, 0;
	st.shared.u32 	[%r167+256], %r168;
	bra.uni 	$L__BB0_16;
$L__BB0_15:
	ld.param.u32 	%r807, [_Z14tile_2d_kernelILi128ELi128ELi16ELi8ELi8EEviiifPfS0_fS0__param_2];
	mov.u32 	%r169, %tid.y;
	mul.lo.s32 	%r170, %r169, %r807;
	shl.b32 	%r171, %r170, 3;
	mov.u32 	%r172, %tid.x;
	add.s32 	%r173, %r171, %r172;
	add.s32 	%r174, %r173, %r807;
	add.s32 	%r175, %r174, %r807;
	add.s32 	%r176, %r175, %r807;
	add.s32 	%r177, %r176, %r807;
	mul.wide.u32 	%rd32, %r177, 4;
	add.s64 	%rd33, %rd259, %rd32;
	ld.global.f32 	%f269, [%rd33];
	shl.b32 	%r178, %r172, 2;
	mov.u32 	%r179, _ZZ14tile_2d_kernelILi128ELi128ELi16ELi8ELi8EEviiifPfS0_fS0_E2As;
	add.s32 	%r180, %r179, %r178;
	shl.b32 	%r181, %r169, 9;
	add.s32 	%r182, %r180, %r181;
	st.shared.f32 	[%r182+256], %f269;
$L__BB0_16:
	ld.param.u32 	%r808, [_Z14tile_2d_kernelILi128ELi128ELi16ELi8ELi8EEviiifPfS0_fS0__param_2];
	ld.param.u32 	%r634, [_Z14tile_2d_kernelILi128ELi128ELi16ELi8ELi8EEviiifPfS0_fS0__param_0];
	shl.b32 	%r183, %r823, 4;
	mov.u32 	%r184, %tid.x;
	add.s32 	%r185, %r183, %r184;
	setp.lt.s32 	%p17, %r185, %r808;
	mov.u32 	%r187, %tid.y;
	shl.b32 	%r188, %r187, 3;
	mov.u32 	%r189, %ctaid.y;
	shl.b32 	%r190, %r189, 7;
	add.s32 	%r191, %r190, %r188;
	or.b32  	%r192, %r191, 5;
	setp.lt.u32 	%p18, %r192, %r634;
	and.pred  	%p19, %p18, %p17;
	@%p19 bra 	$L__BB0_18;
	shl.b32 	%r194, %r184, 2;
	mov.u32 	%r195, _ZZ14tile_2d_kernelILi128ELi128ELi16ELi8ELi8EEviiifPfS0_fS0_E2As;
	add.s32 	%r196, %r195, %r194;
	shl.b32 	%r198, %r187, 9;
	add.s32 	%r199, %r196, %r198;
	mov.b32 	%r200, 0;
	st.shared.u32 	[%r199+320], %r200;
	bra.uni 	$L__BB0_19;
$L__BB0_18:
	ld.param.u32 	%r809, [_Z14tile_2d_kernelILi128ELi128ELi16ELi8ELi8EEviiifPfS0_fS0__param_2];
	mov.u32 	%r201, %tid.y;
	mul.lo.s32 	%r202, %r201, %r809;
	shl.b32 	%r203, %r202, 3;
	mov.u32 	%r204, %tid.x;
	add.s32 	%r205, %r203, %r204;
	add.s32 	%r206, %r205, %r809;
	add.s32 	%r207, %r206, %r809;
	add.s32 	%r208, %r207, %r809;
	add.s32 	%r209, %r208, %r809;
	add.s32 	%r210, %r209, %r809;
	mul.wide.u32 	%rd34, %r210, 4;
	add.s64 	%rd35, %rd259, %rd34;
	ld.global.f32 	%f270, [%rd35];
	shl.b32 	%r211, %r204, 2;
	mov.u32 	%r212, _ZZ14tile_2d_kernelILi128ELi128ELi16ELi8ELi8EEviiifPfS0_fS0_E2As;
	add.s32 	%r213, %r212, %r211;
	shl.b32 	%r214, %r201, 9;
	add.s32 	%r215, %r213, %r214;
	st.shared.f32 	[%r215+320], %f270;
$L__BB0_19:
	ld.param.u32 	%r810, [_Z14tile_2d_kernelILi128ELi128ELi16ELi8ELi8EEviiifPfS0_fS0__param_2];
	ld.param.u32 	%r635, [_Z14tile_2d_kernelILi128ELi128ELi16ELi8ELi8EEviiifPfS0_fS0__param_0];
	shl.b32 	%r216, %r823, 4;
	mov.u32 	%r217, %tid.x;
	add.s32 	%r218, %r216, %r217;
	setp.lt.s32 	%p20, %r218, %r810;
	mov.u32 	%r220, %tid.y;
	shl.b32 	%r221, %r220, 3;
	mov.u32 	%r222, %ctaid.y;
	shl.b32 	%r223, %r222, 7;
	add.s32 	%r224, %r223, %r221;
	or.b32  	%r225, %r224, 6;
	setp.lt.u32 	%p21, %r225, %r635;
	and.pred  	%p22, %p21, %p20;
	@%p22 bra 	$L__BB0_21;
	shl.b32 	%r227, %r217, 2;
	mov.u32 	%r228, _ZZ14tile_2d_kernelILi128ELi128ELi16ELi8ELi8EEviiifPfS0_fS0_E2As;
	add.s32 	%r229, %r228, %r227;
	shl.b32 	%r231, %r220, 9;
	add.s32 	%r232, %r229, %r231;
	mov.b32 	%r233, 0;
	st.shared.u32 	[%r232+384], %r233;
	bra.uni 	$L__BB0_22;
$L__BB0_21:
	ld.param.u32 	%r811, [_Z14tile_2d_kernelILi128ELi128ELi16ELi8ELi8EEviiifPfS0_fS0__param_2];
	mov.u32 	%r234, %tid.y;
	mul.lo.s32 	%r235, %r234, %r811;
	shl.b32 	%r236, %r235, 3;
	mov.u32 	%r237, %tid.x;
	add.s32 	%r238, %r236, %r237;
	add.s32 	%r239, %r238, %r811;
	add.s32 	%r240, %r239, %r811;
	add.s32 	%r241, %r240, %r811;
	add.s32 	%r242, %r241, %r811;
	add.s32 	%r243, %r242, %r811;
	add.s32 	%r244, %r243, %r811;
	mul.wide.u32 	%rd36, %r244, 4;
	add.s64 	%rd37, %rd259, %rd36;
	ld.global.f32 	%f271, [%rd37];
	shl.b32 	%r245, %r237, 2;
	mov.u32 	%r246, _ZZ14tile_2d_kernelILi128ELi128ELi16ELi8ELi8EEviiifPfS0_fS0_E2As;
	add.s32 	%r247, %r246, %r245;
	shl.b32 	%r248, %r234, 9;
	add.s32 	%r249, %r247, %r248;
	st.shared.f32 	[%r249+384], %f271;
$L__BB0_22:
	ld.param.u32 	%r812, [_Z14tile_2d_kernelILi128ELi128ELi16ELi8ELi8EEviiifPfS0_fS0__param_2];
	ld.param.u32 	%r636, [_Z14tile_2d_kernelILi128ELi128ELi16ELi8ELi8EEviiifPfS0_fS0__param_0];
	shl.b32 	%r250, %r823, 4;
	mov.u32 	%r251, %tid.x;
	add.s32 	%r252, %r250, %r251;
	setp.lt.s32 	%p23, %r252, %r812;
	mov.u32 	%r254, %tid.y;
	shl.b32 	%r255, %r254, 3;
	mov.u32 	%r256, %ctaid.y;
	shl.b32 	%r257, %r256, 7;
	add.s32 	%r258, %r257, %r255;
	or.b32  	%r259, %r258, 7;
	setp.lt.u32 	%p24, %r259, %r636;
	and.pred  	%p25, %p24, %p23;
	@%p25 bra 	$L__BB0_24;
	shl.b32 	%r261, %r251, 2;
	mov.u32 	%r262, _ZZ14tile_2d_kernelILi128ELi128ELi16ELi8ELi8EEviiifPfS0_fS0_E2As;
	add.s32 	%r263, %r262, %r261;
	shl.b32 	%r265, %r254, 9;
	add.s32 	%r266, %r263, %r265;
	mov.b32 	%r267, 0;
	st.shared.u32 	[%r266+448], %r267;
	bra.uni 	$L__BB0_25;
$L__BB0_24:
	ld.param.u32 	%r813, [_Z14tile_2d_kernelILi128ELi128ELi16ELi8ELi8EEviiifPfS0_fS0__param_2];
	mov.u32 	%r268, %tid.y;
	mul.lo.s32 	%r269, %r268, %r813;
	shl.b32 	%r270, %r269, 3;
	mov.u32 	%r271, %tid.x;
	add.s32 	%r272, %r270, %r271;
	add.s32 	%r273, %r272, %r813;
	add.s32 	%r274, %r273, %r813;
	add.s32 	%r275, %r274, %r813;
	add.s32 	%r276, %r275, %r813;
	add.s32 	%r277, %r276, %r813;
	add.s32 	%r278, %r277, %r813;
	add.s32 	%r279, %r278, %r813;
	mul.wide.u32 	%rd38, %r279, 4;
	add.s64 	%rd39, %rd259, %rd38;
	ld.global.f32 	%f272, [%rd39];
	shl.b32 	%r280, %r271, 2;
	mov.u32 	%r281, _ZZ14tile_2d_kernelILi128ELi128ELi16ELi8ELi8EEviiifPfS0_fS0_E2As;
	add.s32 	%r282, %r281, %r280;
	shl.b32 	%r283, %r268, 9;
	add.s32 	%r284, %r282, %r283;
	st.shared.f32 	[%r284+448], %f272;
$L__BB0_25:
	ld.param.u32 	%r814, [_Z14tile_2d_kernelILi128ELi128ELi16ELi8ELi8EEviiifPfS0_fS0__param_2];
	ld.param.u32 	%r701, [_Z14tile_2d_kernelILi128ELi128ELi16ELi8ELi8EEviiifPfS0_fS0__param_1];
	mov.u32 	%r285, %tid.x;
	shl.b32 	%r286, %r285, 3;
	mov.u32 	%r287, %ctaid.x;
	shl.b32 	%r288, %r287, 7;
	add.s32 	%r289, %r288, %r286;
	setp.ge.u32 	%p26, %r289, %r814;
	shl.b32 	%r290, %r823, 4;
	mov.u32 	%r291, %tid.y;
	add.s32 	%r292, %r290, %r291;
	setp.ge.s32 	%p27, %r292, %r701;
	mov.f32 	%f746, 0f00000000;
	or.pred  	%p28, %p26, %p27;
	@%p28 bra 	$L__BB0_27;
	ld.param.u32 	%r702, [_Z14tile_2d_kernelILi128ELi128ELi16ELi8ELi8EEviiifPfS0_fS0__param_1];
	mov.u32 	%r296, %tid.y;
	mad.lo.s32 	%r297, %r702, %r296, %r286;
	mul.wide.s32 	%rd40, %r297, 4;
	add.s64 	%rd41, %rd260, %rd40;
	ld.global.f32 	%f746, [%rd41];
$L__BB0_27:
	ld.param.u32 	%r815, [_Z14tile_2d_kernelILi128ELi128ELi16ELi8ELi8EEviiifPfS0_fS0__param_2];
	ld.param.u32 	%r703, [_Z14tile_2d_kernelILi128ELi128ELi16ELi8ELi8EEviiifPfS0_fS0__param_1];
	shl.b32 	%r298, %r823, 4;
	mov.u32 	%r299, %tid.y;
	add.s32 	%r300, %r298, %r299;
	setp.lt.s32 	%p29, %r300, %r703;
	mov.u32 	%r302, %tid.x;
	shl.b32 	%r303, %r302, 3;
	mov.u32 	%r304, %ctaid.x;
	shl.b32 	%r305, %r304, 7;
	add.s32 	%r306, %r305, %r303;
	or.b32  	%r307, %r306, 1;
	setp.lt.u32 	%p30, %r307, %r815;
	shl.b32 	%r308, %r299, 9;
	mov.u32 	%r309, _ZZ14tile_2d_kernelILi128ELi128ELi16ELi8ELi8EEviiifPfS0_fS0_E2Bs;
	add.s32 	%r310, %r309, %r308;
	shl.b32 	%r311, %r302, 5;
	add.s32 	%r312, %r310, %r311;
	st.shared.f32 	[%r312], %f746;
	and.pred  	%p31, %p30, %p29;
	@%p31 bra 	$L__BB0_29;
	mov.u32 	%r315, _ZZ14tile_2d_kernelILi128ELi128ELi16ELi8ELi8EEviiifPfS0_fS0_E2Bs;
	add.s32 	%r316, %r315, %r308;
	mov.u32 	%r317, %tid.x;
	shl.b32 	%r318, %r317, 5;
	add.s32 	%r319, %r316, %r318;
	mov.b32 	%r320, 0;
	st.shared.u32 	[%r319+4], %r320;
	bra.uni 	$L__BB0_30;
$L__BB0_29:
	ld.param.u32 	%r704, [_Z14tile_2d_kernelILi128ELi128ELi16ELi8ELi8EEviiifPfS0_fS0__param_1];
	mov.u32 	%r321, %tid.x;
	shl.b32 	%r322, %r321, 3;
	cvt.u64.u32 	%rd42, %r322;
	mov.u32 	%r323, %tid.y;
	mul.lo.s32 	%r324, %r704, %r323;
	cvt.s64.s32 	%rd43, %r324;
	add.s64 	%rd44, %rd42, %rd43;
	shl.b64 	%rd45, %rd44, 2;
	add.s64 	%rd46, %rd260, %rd45;
	ld.global.f32 	%f274, [%rd46+4];
	shl.b32 	%r325, %r323, 9;
	mov.u32 	%r326, _ZZ14tile_2d_kernelILi128ELi128ELi16ELi8ELi8EEviiifPfS0_fS0_E2Bs;
	add.s32 	%r327, %r326, %r325;
	shl.b32 	%r328, %r321, 5;
	add.s32 	%r329, %r327, %r328;
	st.shared.f32 	[%r329+4], %f274;
$L__BB0_30:
	ld.param.u32 	%r816, [_Z14tile_2d_kernelILi128ELi128ELi16ELi8ELi8EEviiifPfS0_fS0__param_2];
	ld.param.u32 	%r705, [_Z14tile_2d_kernelILi128ELi128ELi16ELi8ELi8EEviiifPfS0_fS0__param_1];
	shl.b32 	%r330, %r823, 4;
	mov.u32 	%r331, %tid.y;
	add.s32 	%r332, %r330, %r331;
	setp.lt.s32 	%p32, %r332, %r705;
	mov.u32 	%r334, %tid.x;
	shl.b32 	%r335, %r334, 3;
	mov.u32 	%r336, %ctaid.x;
	shl.b32 	%r337, %r336, 7;
	add.s32 	%r338, %r337, %r335;
	or.b32  	%r339, %r338, 2;
	setp.lt.u32 	%p33, %r339, %r816;
	and.pred  	%p34, %p33, %p32;
	@%p34 bra 	$L__BB0_32;
	shl.b32 	%r341, %r331, 9;
	mov.u32 	%r342, _ZZ14tile_2d_kernelILi128ELi128ELi16ELi8ELi8EEviiifPfS0_fS0_E2Bs;
	add.s32 	%r343, %r342, %r341;
	shl.b32 	%r345, %r334, 5;
	add.s32 	%r346, %r343, %r345;
	mov.b32 	%r347, 0;
	st.shared.u32 	[%r346+8], %r347;
	bra.uni 	$L__BB0_33;
$L__BB0_32:
	ld.param.u32 	%r706, [_Z14tile_2d_kernelILi128ELi128ELi16ELi8ELi8EEviiifPfS0_fS0__param_1];
	mov.u32 	%r348, %tid.x;
	shl.b32 	%r349, %r348, 3;
	cvt.u64.u32 	%rd47, %r349;
	mov.u32 	%r350, %tid.y;
	mul.lo.s32 	%r351, %r706, %r350;
	cvt.s64.s32 	%rd48, %r351;
	add.s64 	%rd49, %rd47, %rd48;
	shl.b64 	%rd50, %rd49, 2;
	add.s64 	%rd51, %rd260, %rd50;
	ld.global.f32 	%f275, [%rd51+8];
	shl.b32 	%r352, %r350, 9;
	mov.u32 	%r353, _ZZ14tile_2d_kernelILi128ELi128ELi16ELi8ELi8EEviiifPfS0_fS0_E2Bs;
	add.s32 	%r354, %r353, %r352;
	shl.b32 	%r355, %r348, 5;
	add.s32 	%r356, %r354, %r355;
	st.shared.f32 	[%r356+8], %f275;
$L__BB0_33:
	ld.param.u32 	%r817, [_Z14tile_2d_kernelILi128ELi128ELi16ELi8ELi8EEviiifPfS0_fS0__param_2];
	ld.param.u32 	%r707, [_Z14tile_2d_kernelILi128ELi128ELi16ELi8ELi8EEviiifPfS0_fS0__param_1];
	shl.b32 	%r357, %r823, 4;
	mov.u32 	%r358, %tid.y;
	add.s32 	%r359, %r357, %r358;
	setp.lt.s32 	%p35, %r359, %r707;
	mov.u32 	%r361, %tid.x;
	shl.b32 	%r362, %r361, 3;
	mov.u32 	%r363, %ctaid.x;
	shl.b32 	%r364, %r363, 7;
	add.s32 	%r365, %r364, %r362;
	or.b32  	%r366, %r365, 3;
	setp.lt.u32 	%p36, %r366, %r817;
	and.pred  	%p37, %p36, %p35;
	@%p37 bra 	$L__BB0_35;
	shl.b32 	%r368, %r358, 9;
	mov.u32 	%r369, _ZZ14tile_2d_kernelILi128ELi128ELi16ELi8ELi8EEviiifPfS0_fS0_E2Bs;
	add.s32 	%r370, %r369, %r368;
	shl.b32 	%r372, %r361, 5;
	add.s32 	%r373, %r370, %r372;
	mov.b32 	%r374, 0;
	st.shared.u32 	[%r373+12], %r374;
	bra.uni 	$L__BB0_36;
$L__BB0_35:
	ld.param.u32 	%r708, [_Z14tile_2d_kernelILi128ELi128ELi16ELi8ELi8EEviiifPfS0_fS0__param_1];
	mov.u32 	%r375, %tid.x;
	shl.b32 	%r376, %r375, 3;
	cvt.u64.u32 	%rd52, %r376;
	mov.u32 	%r377, %tid.y;
	mul.lo.s32 	%r378, %r708, %r377;
	cvt.s64.s32 	%rd53, %r378;
	add.s64 	%rd54, %rd52, %rd53;
	shl.b64 	%rd55, %rd54, 2;
	add.s64 	%rd56, %rd260, %rd55;
	ld.global.f32 	%f276, [%rd56+12];
	shl.b32 	%r379, %r377, 9;
	mov.u32 	%r380, _ZZ14tile_2d_kernelILi128ELi128ELi16ELi8ELi8EEviiifPfS0_fS0_E2Bs;
	add.s32 	%r381, %r380, %r379;
	shl.b32 	%r382, %r375, 5;
	add.s32 	%r383, %r381, %r382;
	st.shared.f32 	[%r383+12], %f276;
$L__BB0_36:
	ld.param.u32 	%r818, [_Z14tile_2d_kernelILi128ELi128ELi16ELi8ELi8EEviiifPfS0_fS0__param_2];
	ld.param.u32 	%r709, [_Z14tile_2d_kernelILi128ELi128ELi16ELi8ELi8EEviiifPfS0_fS0__param_1];
	shl.b32 	%r384, %r823, 4;
	mov.u32 	%r385, %tid.y;
	add.s32 	%r386, %r384, %r385;
	setp.lt.s32 	%p38, %r386, %r709;
	mov.u32 	%r388, %tid.x;
	shl.b32 	%r389, %r388, 3;
	mov.u32 	%r390, %ctaid.x;
	shl.b32 	%r391, %r390, 7;
	add.s32 	%r392, %r391, %r389;
	or.b32  	%r393, %r392, 4;
	setp.lt.u32 	%p39, %r393, %r818;
	and.pred  	%p40, %p39, %p38;
	@%p40 bra 	$L__BB0_38;
	shl.b32 	%r395, %r385, 9;
	mov.u32 	%r396, _ZZ14tile_2d_kernelILi128ELi128ELi16ELi8ELi8EEviiifPfS0_fS0_E2Bs;
	add.s32 	%r397, %r396, %r395;
	shl.b32 	%r399, %r388, 5;
	add.s32 	%r400, %r397, %r399;
	mov.b32 	%r401, 0;
	st.shared.u32 	[%r400+16], %r401;
	bra.uni 	$L__BB0_39;
$L__BB0_38:
	ld.param.u32 	%r710, [_Z14tile_2d_kernelILi128ELi128ELi16ELi8ELi8EEviiifPfS0_fS0__param_1];
	mov.u32 	%r402, %tid.x;
	shl.b32 	%r403, %r402, 3;
	cvt.u64.u32 	%rd57, %r403;
	mov.u32 	%r404, %tid.y;
	mul.lo.s32 	%r405, %r710, %r404;
	cvt.s64.s32 	%rd58, %r405;
	add.s64 	%rd59, %rd57, %rd58;
	shl.b64 	%rd60, %rd59, 2;
	add.s64 	%rd61, %rd260, %rd60;
	ld.global.f32 	%f277, [%rd61+16];
	shl.b32 	%r406, %r404, 9;
	mov.u32 	%r407, _ZZ14tile_2d_kernelILi128ELi128ELi16ELi8ELi8EEviiifPfS0_fS0_E2Bs;
	add.s32 	%r408, %r407, %r406;
	shl.b32 	%r409, %r402, 5;
	add.s32 	%r410, %r408, %r409;
	st.shared.f32 	[%r410+16], %f277;
$L__BB0_39:
	ld.param.u32 	%r819, [_Z14tile_2d_kernelILi128ELi128ELi16ELi8ELi8EEviiifPfS0_fS0__param_2];
	ld.param.u32 	%r711, [_Z14tile_2d_kernelILi128ELi128ELi16ELi8ELi8EEviiifPfS0_fS0__param_1];
	shl.b32 	%r411, %r823, 4;
	mov.u32 	%r412, %tid.y;
	add.s32 	%r413, %r411, %r412;
	setp.lt.s32 	%p41, %r413, %r711;
	mov.u32 	%r415, %tid.x;
	shl.b32 	%r416, %r415, 3;
	mov.u32 	%r417, %ctaid.x;
	shl.b32 	%r418, %r417, 7;
	add.s32 	%r419, %r418, %r416;
	or.b32  	%r420, %r419, 5;
	setp.lt.u32 	%p42, %r420, %r819;
	and.pred  	%p43, %p42, %p41;
	@%p43 bra 	$L__BB0_41;
	shl.b32 	%r422, %r412, 9;
	mov.u32 	%r423, _ZZ14tile_2d_kernelILi128ELi128ELi16ELi8ELi8EEviiifPfS0_fS0_E2Bs;
	add.s32 	%r424, %r423, %r422;
	shl.b32 	%r426, %r415, 5;
	add.s32 	%r427, %r424, %r426;
	mov.b32 	%r428, 0;
	st.shared.u32 	[%r427+20], %r428;
	bra.uni 	$L__BB0_42;
$L__BB0_41:
	ld.param.u32 	%r712, [_Z14tile_2d_kernelILi128ELi128ELi16ELi8ELi8EEviiifPfS0_fS0__param_1];
	mov.u32 	%r429, %tid.x;
	shl.b32 	%r430, %r429, 3;
	cvt.u64.u32 	%rd62, %r430;
	mov.u32 	%r431, %tid.y;
	mul.lo.s32 	%r432, %r712, %r431;
	cvt.s64.s32 	%rd63, %r432;
	add.s64 	%rd64, %rd62, %rd63;
	shl.b64 	%rd65, %rd64, 2;
	add.s64 	%rd66, %rd260, %rd65;
	ld.global.f32 	%f278, [%rd66+20];
	shl.b32 	%r433, %r431, 9;
	mov.u32 	%r434, _ZZ14tile_2d_kernelILi128ELi128ELi16ELi8ELi8EEviiifPfS0_fS0_E2Bs;
	add.s32 	%r435, %r434, %r433;
	shl.b32 	%r436, %r429, 5;
	add.s32 	%r437, %r435, %r436;
	st.shared.f32 	[%r437+20], %f278;
$L__BB0_42:
	ld.param.u32 	%r820, [_Z14tile_2d_kernelILi128ELi128ELi16ELi8ELi8EEviiifPfS0_fS0__param_2];
	ld.param.u32 	%r713, [_Z14tile_2d_kernelILi128ELi128ELi16ELi8ELi8EEviiifPfS0_fS0__param_1];
	shl.b32 	%r438, %r823, 4;
	mov.u32 	%r439, %tid.y;
	add.s32 	%r440, %r438, %r439;
	setp.lt.s32 	%p44, %r440, %r713;
	mov.u32 	%r442, %tid.x;
	shl.b32 	%r443, %r442, 3;
	mov.u32 	%r444, %ctaid.x;
	shl.b32 	%r445, %r444, 7;
	add.s32 	%r446, %r445, %r443;
	or.b32  	%r447, %r446, 6;
	setp.lt.u32 	%p45, %r447, %r820;
	and.pred  	%p46, %p45, %p44;
	@%p46 bra 	$L__BB0_44;
	shl.b32 	%r449, %r439, 9;
	mov.u32 	%r450, _ZZ14tile_2d_kernelILi128ELi128ELi16ELi8ELi8EEviiifPfS0_fS0_E2Bs;
	add.s32 	%r451, %r450, %r449;
	shl.b32 	%r453, %r442, 5;
	add.s32 	%r454, %r451, %r453;
	mov.b32 	%r455, 0;
	st.shared.u32 	[%r454+24], %r455;
	bra.uni 	$L__BB0_45;
$L__BB0_44:
	ld.param.u32 	%r714, [_Z14tile_2d_kernelILi128ELi128ELi16ELi8ELi8EEviiifPfS0_fS0__param_1];
	mov.u32 	%r456, %tid.x;
	shl.b32 	%r457, %r456, 3;
	cvt.u64.u32 	%rd67, %r457;
	mov.u32 	%r458, %tid.y;
	mul.lo.s32 	%r459, %r714, %r458;
	cvt.s64.s32 	%rd68, %r459;
	add.s64 	%rd69, %rd67, %rd68;
	shl.b64 	%rd70, %rd69, 2;
	add.s64 	%rd71, %rd260, %rd70;
	ld.global.f32 	%f279, [%rd71+24];
	shl.b32 	%r460, %r458, 9;
	mov.u32 	%r461, _ZZ14tile_2d_kernelILi128ELi128ELi16ELi8ELi8EEviiifPfS0_fS0_E2Bs;
	add.s32 	%r462, %r461, %r460;
	shl.b32 	%r463, %r456, 5;
	add.s32 	%r464, %r462, %r463;
	st.shared.f32 	[%r464+24], %f279;
$L__BB0_45:
	ld.param.u32 	%r821, [_Z14tile_2d_kernelILi128ELi128ELi16ELi8ELi8EEviiifPfS0_fS0__param_2];
	ld.param.u32 	%r715, [_Z14tile_2d_kernelILi128ELi128ELi16ELi8ELi8EEviiifPfS0_fS0__param_1];
	shl.b32 	%r465, %r823, 4;
	mov.u32 	%r466, %tid.y;
	add.s32 	%r467, %r465, %r466;
	setp.lt.s32 	%p47, %r467, %r715;
	mov.u32 	%r469, %tid.x;
	shl.b32 	%r470, %r469, 3;
	mov.u32 	%r471, %ctaid.x;
	shl.b32 	%r472, %r471, 7;
	add.s32 	%r473, %r472, %r470;
	or.b32  	%r474, %r473, 7;
	setp.lt.u32 	%p48, %r474, %r821;
	and.pred  	%p49, %p48, %p47;
	@%p49 bra 	$L__BB0_47;
	shl.b32 	%r476, %r466, 9;
	mov.u32 	%r477, _ZZ14tile_2d_kernelILi128ELi128ELi16ELi8ELi8EEviiifPfS0_fS0_E2Bs;
	add.s32 	%r478, %r477, %r476;
	shl.b32 	%r480, %r469, 5;
	add.s32 	%r481, %r478, %r480;
	mov.b32 	%r482, 0;
	st.shared.u32 	[%r481+28], %r482;
	bra.uni 	$L__BB0_48;
$L__BB0_47:
	ld.param.u32 	%r716, [_Z14tile_2d_kernelILi128ELi128ELi16ELi8ELi8EEviiifPfS0_fS0__param_1];
	mov.u32 	%r483, %tid.x;
	shl.b32 	%r484, %r483, 3;
	cvt.u64.u32 	%rd72, %r484;
	mov.u32 	%r485, %tid.y;
	mul.lo.s32 	%r486, %r716, %r485;
	cvt.s64.s32 	%rd73, %r486;
	add.s64 	%rd74, %rd72, %rd73;
	shl.b64 	%rd75, %rd74, 2;
	add.s64 	%rd76, %rd260, %rd75;
	ld.global.f32 	%f280, [%rd76+28];
	shl.b32 	%r487, %r485, 9;
	mov.u32 	%r488, _ZZ14tile_2d_kernelILi128ELi128ELi16ELi8ELi8EEviiifPfS0_fS0_E2Bs;
	add.s32 	%r489, %r488, %r487;
	shl.b32 	%r490, %r483, 5;
	add.s32 	%r491, %r489, %r490;
	st.shared.f32 	[%r491+28], %f280;
$L__BB0_48:
	mov.u32 	%r493, %tid.y;
	shl.b32 	%r494, %r493, 9;
	mov.u32 	%r495, _ZZ14tile_2d_kernelILi128ELi128ELi16ELi8ELi8EEviiifPfS0_fS0_E2As;
	add.s32 	%r496, %r494, %r495;
	add.s32 	%r824, %r496, 256;
	bar.sync 	0;
	mov.b32 	%r825, 16;
$L__BB0_49:
	mov.u32 	%r497, %tid.x;
	shl.b32 	%r498, %r497, 5;
	mov.u32 	%r499, _ZZ14tile_2d_kernelILi128ELi128ELi16ELi8ELi8EEviiifPfS0_fS0_E2Bs;
	add.s32 	%r500, %r499, %r498;
	add.s32 	%r501, %r500, %r825;
	ld.shared.f32 	%f281, [%r824+-256];
	ld.shared.f32 	%f282, [%r501+-16];
	fma.rn.f32 	%f680, %f281, %f282, %f680;
	ld.shared.f32 	%f283, [%r501+-12];
	fma.rn.f32 	%f679, %f281, %f283, %f679;
	ld.shared.f32 	%f284, [%r501+-8];
	fma.rn.f32 	%f678, %f281, %f284, %f678;
	ld.shared.f32 	%f285, [%r501+-4];
	fma.rn.f32 	%f677, %f281, %f285, %f677;
	ld.shared.f32 	%f286, [%r501];
	fma.rn.f32 	%f676, %f281, %f286, %f676;
	ld.shared.f32 	%f287, [%r501+4];
	fma.rn.f32 	%f675, %f281, %f287, %f675;
	ld.shared.f32 	%f288, [%r501+8];
	fma.rn.f32 	%f674, %f281, %f288, %f674;
	ld.shared.f32 	%f289, [%r501+12];
	fma.rn.f32 	%f673, %f281, %f289, %f673;
	ld.shared.f32 	%f290, [%r824+-192];
	fma.rn.f32 	%f672, %f290, %f282, %f672;
	fma.rn.f32 	%f671, %f290, %f283, %f671;
	fma.rn.f32 	%f670, %f290, %f284, %f670;
	fma.rn.f32 	%f669, %f290, %f285, %f669;
	fma.rn.f32 	%f668, %f290, %f286, %f668;
	fma.rn.f32 	%f667, %f290, %f287, %f667;
	fma.rn.f32 	%f666, %f290, %f288, %f666;
	fma.rn.f32 	%f665, %f290, %f289, %f665;
	ld.shared.f32 	%f291, [%r824+-128];
	fma.rn.f32 	%f664, %f291, %f282, %f664;
	fma.rn.f32 	%f663, %f291, %f283, %f663;
	fma.rn.f32 	%f662, %f291, %f284, %f662;
	fma.rn.f32 	%f661, %f291, %f285, %f661;
	fma.rn.f32 	%f660, %f291, %f286, %f660;
	fma.rn.f32 	%f659, %f291, %f287, %f659;
	fma.rn.f32 	%f658, %f291, %f288, %f658;
	fma.rn.f32 	%f657, %f291, %f289, %f657;
	ld.shared.f32 	%f292, [%r824+-64];
	fma.rn.f32 	%f656, %f292, %f282, %f656;
	fma.rn.f32 	%f655, %f292, %f283, %f655;
	fma.rn.f32 	%f654, %f292, %f284, %f654;
	fma.rn.f32 	%f653, %f292, %f285, %f653;
	fma.rn.f32 	%f652, %f292, %f286, %f652;
	fma.rn.f32 	%f651, %f292, %f287, %f651;
	fma.rn.f32 	%f650, %f292, %f288, %f650;
	fma.rn.f32 	%f649, %f292, %f289, %f649;
	ld.shared.f32 	%f293, [%r824];
	fma.rn.f32 	%f648, %f293, %f282, %f648;
	fma.rn.f32 	%f647, %f293, %f283, %f647;
	fma.rn.f32 	%f646, %f293, %f284, %f646;
	fma.rn.f32 	%f645, %f293, %f285, %f645;
	fma.rn.f32 	%f644, %f293, %f286, %f644;
	fma.rn.f32 	%f643, %f293, %f287, %f643;
	fma.rn.f32 	%f642, %f293, %f288, %f642;
	fma.rn.f32 	%f641, %f293, %f289, %f641;
	ld.shared.f32 	%f294, [%r824+64];
	fma.rn.f32 	%f640, %f294, %f282, %f640;
	fma.rn.f32 	%f639, %f294, %f283, %f639;
	fma.rn.f32 	%f638, %f294, %f284, %f638;
	fma.rn.f32 	%f637, %f294, %f285, %f637;
	fma.rn.f32 	%f636, %f294, %f286, %f636;
	fma.rn.f32 	%f635, %f294, %f287, %f635;
	fma.rn.f32 	%f634, %f294, %f288, %f634;
	fma.rn.f32 	%f633, %f294, %f289, %f633;
	ld.shared.f32 	%f295, [%r824+128];
	fma.rn.f32 	%f632, %f295, %f282, %f632;
	fma.rn.f32 	%f631, %f295, %f283, %f631;
	fma.rn.f32 	%f630, %f295, %f284, %f630;
	fma.rn.f32 	%f629, %f295, %f285, %f629;
	fma.rn.f32 	%f628, %f295, %f286, %f628;
	fma.rn.f32 	%f627, %f295, %f287, %f627;
	fma.rn.f32 	%f626, %f295, %f288, %f626;
	fma.rn.f32 	%f625, %f295, %f289, %f625;
	ld.shared.f32 	%f296, [%r824+192];
	fma.rn.f32 	%f624, %f296, %f282, %f624;
	fma.rn.f32 	%f623, %f296, %f283, %f623;
	fma.rn.f32 	%f622, %f296, %f284, %f622;
	fma.rn.f32 	%f621, %f296, %f285, %f621;
	fma.rn.f32 	%f620, %f296, %f286, %f620;
	fma.rn.f32 	%f619, %f296, %f287, %f619;
	fma.rn.f32 	%f618, %f296, %f288, %f618;
	fma.rn.f32 	%f617, %f296, %f289, %f617;
	add.s32 	%r825, %r825, 512;
	add.s32 	%r824, %r824, 4;
	setp.ne.s32 	%p50, %r825, 8208;
	@%p50 bra 	$L__BB0_49;
	ld.param.u32 	%r822, [_Z14tile_2d_kernelILi128ELi128ELi16ELi8ELi8EEviiifPfS0_fS0__param_2];
	ld.param.u32 	%r717, [_Z14tile_2d_kernelILi128ELi128ELi16ELi8ELi8EEviiifPfS0_fS0__param_1];
	bar.sync 	0;
	add.s32 	%r823, %r823, 1;
	add.s32 	%r502, %r822, 15;
	shr.u32 	%r503, %r502, 4;
	setp.eq.s32 	%p51, %r823, %r503;
	shl.b32 	%r504, %r717, 4;
	mul.wide.s32 	%rd77, %r504, 4;
	add.s64 	%rd260, %rd260, %rd77;
	add.s64 	%rd259, %rd259, 64;
	@%p51 bra 	$L__BB0_51;
	bra.uni 	$L__BB0_2;
$L__BB0_51:
	ld.param.u32 	%r718, [_Z14tile_2d_kernelILi128ELi128ELi16ELi8ELi8EEviiifPfS0_fS0__param_1];
	ld.param.u32 	%r637, [_Z14tile_2d_kernelILi128ELi128ELi16ELi8ELi8EEviiifPfS0_fS0__param_0];
	mov.u32 	%r505, %tid.y;
	shl.b32 	%r506, %r505, 3;
	mov.u32 	%r507, %tid.x;
	shl.b32 	%r4, %r507, 3;
	mov.u32 	%r508, %ctaid.y;
	shl.b32 	%r509, %r508, 7;
	add.s32 	%r5, %r509, %r506;
	setp.lt.u32 	%p52, %r5, %r637;
	mov.u32 	%r510, %ctaid.x;
	shl.b32 	%r511, %r510, 7;
	add.s32 	%r512, %r511, %r4;
	setp.lt.u32 	%p53, %r512, %r718;
	and.pred  	%p54, %p52, %p53;
	@%p54 bra 	$L__BB0_52;
	bra.uni 	$L__BB0_53;
$L__BB0_52:
	ld.param.u64 	%rd240, [_Z14tile_2d_kernelILi128ELi128ELi16ELi8ELi8EEviiifPfS0_fS0__param_7];
	ld.param.f32 	%f553, [_Z14tile_2d_kernelILi128ELi128ELi16ELi8ELi8EEviiifPfS0_fS0__param_6];
	ld.param.f32 	%f489, [_Z14tile_2d_kernelILi128ELi128ELi16ELi8ELi8EEviiifPfS0_fS0__param_3];
	ld.param.u32 	%r719, [_Z14tile_2d_kernelILi128ELi128ELi16ELi8ELi8EEviiifPfS0_fS0__param_1];
	mul.lo.s32 	%r515, %r505, %r719;
	shl.b32 	%r516, %r515, 3;
	add.s32 	%r517, %r4, %r516;
	cvt.s64.s32 	%rd78, %r517;
	mul.lo.s32 	%r519, %r508, %r719;
	shl.b32 	%r520, %r519, 7;
	mov.u32 	%r521, %ctaid.x;
	shl.b32 	%r522, %r521, 7;
	add.s32 	%r523, %r520, %r522;
	cvt.u64.u32 	%rd79, %r523;
	add.s64 	%rd80, %rd78, %rd79;
	cvta.to.global.u64 	%rd81, %rd240;
	shl.b64 	%rd82, %rd80, 2;
	add.s64 	%rd83, %rd81, %rd82;
	ld.global.f32 	%f297, [%rd83];
	mul.f32 	%f298, %f553, %f297;
	fma.rn.f32 	%f299, %f489, %f680, %f298;
	st.global.f32 	[%rd83], %f299;
$L__BB0_53:
	ld.param.u32 	%r720, [_Z14tile_2d_kernelILi128ELi128ELi16ELi8ELi8EEviiifPfS0_fS0__param_1];
	ld.param.u32 	%r638, [_Z14tile_2d_kernelILi128ELi128ELi16ELi8ELi8EEviiifPfS0_fS0__param_0];
	setp.ge.u32 	%p55, %r5, %r638;
	add.s32 	%r528, %r512, 1;
	setp.ge.u32 	%p56, %r528, %r720;
	or.pred  	%p57, %p55, %p56;
	@%p57 bra 	$L__BB0_55;
	ld.param.u64 	%rd241, [_Z14tile_2d_kernelILi128ELi128ELi16ELi8ELi8EEviiifPfS0_fS0__param_7];
	ld.param.f32 	%f554, [_Z14tile_2d_kernelILi128ELi128ELi16ELi8ELi8EEviiifPfS0_fS0__param_6];
	ld.param.f32 	%f490, [_Z14tile_2d_kernelILi128ELi128ELi16ELi8ELi8EEviiifPfS0_fS0__param_3];
	ld.param.u32 	%r721, [_Z14tile_2d_kernelILi128ELi128ELi16ELi8ELi8EEviiifPfS0_fS0__param_1];
	mul.lo.s32 	%r530, %r505, %r721;
	shl.b32 	%r531, %r530, 3;
	cvt.s64.s32 	%rd84, %r531;
	cvt.u64.u32 	%rd85, %r4;
	add.s64 	%rd86, %rd85, %rd84;
	mov.u32 	%r532, %ctaid.y;
	mul.lo.s32 	%r533, %r532, %r721;
	shl.b32 	%r534, %r533, 7;
	mov.u32 	%r535, %ctaid.x;
	shl.b32 	%r536, %r535, 7;
	add.s32 	%r537, %r534, %r536;
	cvt.u64.u32 	%rd87, %r537;
	add.s64 	%rd88, %rd86, %rd87;
	cvta.to.global.u64 	%rd89, %rd241;
	shl.b64 	%rd90, %rd88, 2;
	add.s64 	%rd91, %rd89, %rd90;
	ld.global.f32 	%f300, [%rd91+4];
	mul.f32 	%f301, %f554, %f300;
	fma.rn.f32 	%f302, %f490, %f679, %f301;
	st.global.f32 	[%rd91+4], %f302;
$L__BB0_55:
	ld.param.u32 	%r722, [_Z14tile_2d_kernelILi128ELi128ELi16ELi8ELi8EEviiifPfS0_fS0__param_1];
	ld.param.u32 	%r639, [_Z14tile_2d_kernelILi128ELi128ELi16ELi8ELi8EEviiifPfS0_fS0__param_0];
	setp.ge.u32 	%p58, %r5, %r639;
	add.s32 	%r538, %r512, 2;
	setp.ge.u32 	%p59, %r538, %r722;
	or.pred  	%p60, %p58, %p59;
	@%p60 bra 	$L__BB0_57;
	ld.param.u64 	%rd242, [_Z14tile_2d_kernelILi128ELi128ELi16ELi8ELi8EEviiifPfS0_fS0__param_7];
	ld.param.f32 	%f555, [_Z14tile_2d_kernelILi128ELi128ELi16ELi8ELi8EEviiifPfS0_fS0__param_6];
	ld.param.f32 	%f491, [_Z14tile_2d_kernelILi128ELi128ELi16ELi8ELi8EEviiifPfS0_fS0__param_3];
	ld.param.u32 	%r723, [_Z14tile_2d_kernelILi128ELi128ELi16ELi8ELi8EEviiifPfS0_fS0__param_1];
	mul.lo.s32 	%r540, %r505, %r723;
	shl.b32 	%r541, %r540, 3;
	cvt.s64.s32 	%rd92, %r541;
	cvt.u64.u32 	%rd93, %r4;
	add.s64 	%rd94, %rd93, %rd92;
	mov.u32 	%r542, %ctaid.y;
	mul.lo.s32 	%r543, %r542, %r723;
	shl.b32 	%r544, %r543, 7;
	mov.u32 	%r545, %ctaid.x;
	shl.b32 	%r546, %r545, 7;
	add.s32 	%r547, %r544, %r546;
	cvt.u64.u32 	%rd95, %r547;
	add.s64 	%rd96, %rd94, %rd95;
	cvta.to.global.u64 	%rd97, %rd242;
	shl.b64 	%rd98, %rd96, 2;
	add.s64 	%rd99, %rd97, %rd98;
	ld.global.f32 	%f303, [%rd99+8];
	mul.f32 	%f304, %f555, %f303;
	fma.rn.f32 	%f305, %f491, %f678, %f304;
	st.global.f32 	[%rd99+8], %f305;
$L__BB0_57:
	ld.param.u32 	%r724, [_Z14tile_2d_kernelILi128ELi128ELi16ELi8ELi8EEviiifPfS0_fS0__param_1];
	ld.param.u32 	%r640, [_Z14tile_2d_kernelILi128ELi128ELi16ELi8ELi8EEviiifPfS0_fS0__param_0];
	setp.ge.u32 	%p61, %r5, %r640;
	add.s32 	%r548, %r512, 3;
	setp.ge.u32 	%p62, %r548, %r724;
	or.pred  	%p63, %p61, %p62;
	@%p63 bra 	$L__BB0_59;
	ld.param.u64 	%rd243, [_Z14tile_2d_kernelILi128ELi128ELi16ELi8ELi8EEviiifPfS0_fS0__param_7];
	ld.param.f32 	%f556, [_Z14tile_2d_kernelILi128ELi128ELi16ELi8ELi8EEviiifPfS0_fS0__param_6];
	ld.param.f32 	%f492, [_Z14tile_2d_kernelILi128ELi128ELi16ELi8ELi8EEviiifPfS0_fS0__param_3];
	ld.param.u32 	%r725, [_Z14tile_2d_kernelILi128ELi128ELi16ELi8ELi8EEviiifPfS0_fS0__param_1];
	mul.lo.s32 	%r550, %r505, %r725;
	shl.b32 	%r551, %r550, 3;
	cvt.s64.s32 	%rd100, %r551;
	cvt.u64.u32 	%rd101, %r4;
	add.s64 	%rd102, %rd101, %rd100;
	mov.u32 	%r552, %ctaid.y;
	mul.lo.s32 	%r553, %r552, %r725;
	shl.b32 	%r554, %r553, 7;
	mov.u32 	%r555, %ctaid.x;
	shl.b32 	%r556, %r555, 7;
	add.s32 	%r557, %r554, %r556;
	cvt.u64.u32 	%rd103, %r557;
	add.s64 	%rd104, %rd102, %rd103;
	cvta.to.global.u64 	%rd105, %rd243;
	shl.b64 	%rd106, %rd104, 2;
	add.s64 	%rd107, %rd105, %rd106;
	ld.global.f32 	%f306, [%rd107+12];
	mul.f32 	%f307, %f556, %f306;
	fma.rn.f32 	%f308, %f492, %f677, %f307;
	st.global.f32 	[%rd107+12], %f308;
$L__BB0_59:
	ld.param.u32 	%r726, [_Z14tile_2d_kernelILi128ELi128ELi16ELi8ELi8EEviiifPfS0_fS0__param_1];
	ld.param.u32 	%r641, [_Z14tile_2d_kernelILi128ELi128ELi16ELi8ELi8EEviiifPfS0_fS0__param_0];
	setp.ge.u32 	%p64, %r5, %r641;
	add.s32 	%r558, %r512, 4;
	setp.ge.u32 	%p65, %r558, %r726;
	or.pred  	%p66, %p64, %p65;
	@%p66 bra 	$L__BB0_61;
	ld.param.u64 	%rd244, [_Z14tile_2d_kernelILi128ELi128ELi16ELi8ELi8EEviiifPfS0_fS0__param_7];
	ld.param.f32 	%f557, [_Z14tile_2d_kernelILi128ELi128ELi16ELi8ELi8EEviiifPfS0_fS0__param_6];
	ld.param.f32 	%f493, [_Z14tile_2d_kernelILi128ELi128ELi16ELi8ELi8EEviiifPfS0_fS0__param_3];
	ld.param.u32 	%r727, [_Z14tile_2d_kernelILi128ELi128ELi16ELi8ELi8EEviiifPfS0_fS0__param_1];
	mul.lo.s32 	%r560, %r505, %r727;
	shl.b32 	%r561, %r560, 3;
	cvt.s64.s32 	%rd108, %r561;
	cvt.u64.u32 	%rd109, %r4;
	add.s64 	%rd110, %rd109, %rd108;
	mov.u32 	%r562, %ctaid.y;
	mul.lo.s32 	%r563, %r562, %r727;
	shl.b32 	%r564, %r563, 7;
	mov.u32 	%r565, %ctaid.x;
	shl.b32 	%r566, %r565, 7;
	add.s32 	%r567, %r564, %r566;
	cvt.u64.u32 	%rd111, %r567;
	add.s64 	%rd112, %rd110, %rd111;
	cvta.to.global.u64 	%rd113, %rd244;
	shl.b64 	%rd114, %rd112, 2;
	add.s64 	%rd115, %rd113, %rd114;
	ld.global.f32 	%f309, [%rd115+16];
	mul.f32 	%f310, %f557, %f309;
	fma.rn.f32 	%f311, %f493, %f676, %f310;
	st.global.f32 	[%rd115+16], %f311;
$L__BB0_61:
	ld.param.u32 	%r728, [_Z14tile_2d_kernelILi128ELi128ELi16ELi8ELi8EEviiifPfS0_fS0__param_1];
	ld.param.u32 	%r642, [_Z14tile_2d_kernelILi128ELi128ELi16ELi8ELi8EEviiifPfS0_fS0__param_0];
	mul.lo.s32 	%r569, %r508, %r728;
	shl.b32 	%r570, %r569, 7;
	add.s32 	%r573, %r570, %r511;
	cvt.u64.u32 	%rd9, %r573;
	setp.ge.u32 	%p67, %r5, %r642;
	add.s32 	%r574, %r512, 5;
	setp.ge.u32 	%p68, %r574, %r728;
	or.pred  	%p69, %p67, %p68;
	@%p69 bra 	$L__BB0_63;
	ld.param.u64 	%rd245, [_Z14tile_2d_kernelILi128ELi128ELi16ELi8ELi8EEviiifPfS0_fS0__param_7];
	ld.param.f32 	%f558, [_Z14tile_2d_kernelILi128ELi128ELi16ELi8ELi8EEviiifPfS0_fS0__param_6];
	ld.param.f32 	%f494, [_Z14tile_2d_kernelILi128ELi128ELi16ELi8ELi8EEviiifPfS0_fS0__param_3];
	ld.param.u32 	%r729, [_Z14tile_2d_kernelILi128ELi128ELi16ELi8ELi8EEviiifPfS0_fS0__param_1];
	mul.lo.s32 	%r576, %r505, %r729;
	shl.b32 	%r577, %r576, 3;
	cvt.s64.s32 	%rd116, %r577;
	cvt.u64.u32 	%rd117, %r4;
	add.s64 	%rd118, %rd117, %rd116;
	add.s64 	%rd119, %rd118, %rd9;
	cvta.to.global.u64 	%rd120, %rd245;
	shl.b64 	%rd121, %rd119, 2;
	add.s64 	%rd122, %rd120, %rd121;
	ld.global.f32 	%f312, [%rd122+20];
	mul.f32 	%f313, %f558, %f312;
	fma.rn.f32 	%f314, %f494, %f675, %f313;
	st.global.f32 	[%rd122+20], %f314;
$L__BB0_63:
	ld.param.u32 	%r730, [_Z14tile_2d_kernelILi128ELi128ELi16ELi8ELi8EEviiifPfS0_fS0__param_1];
	ld.param.u32 	%r643, [_Z14tile_2d_kernelILi128ELi128ELi16ELi8ELi8EEviiifPfS0_fS0__param_0];
	setp.ge.u32 	%p70, %r5, %r643;
	add.s32 	%r14, %r512, 6;
	setp.ge.u32 	%p71, %r14, %r730;
	or.pred  	%p72, %p70, %p71;
	@%p72 bra 	$L__BB0_65;
	ld.param.u64 	%rd246, [_Z14tile_2d_kernelILi128ELi128ELi16ELi8ELi8EEviiifPfS0_fS0__param_7];
	ld.param.f32 	%f559, [_Z14tile_2d_kernelILi128ELi128ELi16ELi8ELi8EEviiifPfS0_fS0__param_6];
	ld.param.f32 	%f495, [_Z14tile_2d_kernelILi128ELi128ELi16ELi8ELi8EEviiifPfS0_fS0__param_3];
	ld.param.u32 	%r731, [_Z14tile_2d_kernelILi128ELi128ELi16ELi8ELi8EEviiifPfS0_fS0__param_1];
	mul.lo.s32 	%r579, %r505, %r731;
	shl.b32 	%r580, %r579, 3;
	cvt.s64.s32 	%rd123, %r580;
	cvt.u64.u32 	%rd124, %r4;
	add.s64 	%rd125, %rd124, %rd123;
	add.s64 	%rd126, %rd125, %rd9;
	cvta.to.global.u64 	%rd127, %rd246;
	shl.b64 	%rd128, %rd126, 2;
	add.s64 	%rd129, %rd127, %rd128;
	ld.global.f32 	%f315, [%rd129+24];
	mul.f32 	%f316, %f559, %f315;
	fma.rn.f32 	%f317, %f495, %f674, %f316;
	st.global.f32 	[%rd129+24], %f317;
$L__BB0_65:
	ld.param.u32 	%r732, [_Z14tile_2d_kernelILi128ELi128ELi16ELi8ELi8EEviiifPfS0_fS0__param_1];
	ld.param.u32 	%r644, [_Z14tile_2d_kernelILi128ELi128ELi16ELi8ELi8EEviiifPfS0_fS0__param_0];
	setp.ge.u32 	%p73, %r5, %r644;
	add.s32 	%r15, %r512, 7;
	setp.ge.u32 	%p74, %r15, %r732;
	or.pred  	%p75, %p73, %p74;
	@%p75 bra 	$L__BB0_67;
	ld.param.u64 	%rd247, [_Z14tile_2d_kernelILi128ELi128ELi16ELi8ELi8EEviiifPfS0_fS0__param_7];
	ld.param.f32 	%f560, [_Z14tile_2d_kernelILi128ELi128ELi16ELi8ELi8EEviiifPfS0_fS0__param_6];
	ld.param.f32 	%f496, [_Z14tile_2d_kernelILi128ELi128ELi16ELi8ELi8EEviiifPfS0_fS0__param_3];
	ld.param.u32 	%r733, [_Z14tile_2d_kernelILi128ELi128ELi16ELi8ELi8EEviiifPfS0_fS0__param_1];
	mul.lo.s32 	%r582, %r505, %r733;
	shl.b32 	%r583, %r582, 3;
	cvt.s64.s32 	%rd130, %r583;
	cvt.u64.u32 	%rd131, %r4;
	add.s64 	%rd132, %rd131, %rd130;
	add.s64 	%rd133, %rd132, %rd9;
	cvta.to.global.u64 	%rd134, %rd247;
	shl.b64 	%rd135, %rd133, 2;
	add.s64 	%rd136, %rd134, %rd135;
	ld.global.f32 	%f318, [%rd136+28];
	mul.f32 	%f319, %f560, %f318;
	fma.rn.f32 	%f320, %f496, %f673, %f319;
	st.global.f32 	[%rd136+28], %f320;
$L__BB0_67:
	ld.param.u32 	%r734, [_Z14tile_2d_kernelILi128ELi128ELi16ELi8ELi8EEviiifPfS0_fS0__param_1];
	ld.param.u32 	%r645, [_Z14tile_2d_kernelILi128ELi128ELi16ELi8ELi8EEviiifPfS0_fS0__param_0];
	setp.ge.u32 	%p76, %r512, %r734;
	add.s32 	%r584, %r5, 1;
	setp.ge.u32 	%p77, %r584, %r645;
	or.pred  	%p78, %p77, %p76;
	@%p78 bra 	$L__BB0_69;
	ld.param.u64 	%rd248, [_Z14tile_2d_kernelILi128ELi128ELi16ELi8ELi8EEviiifPfS0_fS0__param_7];
	ld.param.f32 	%f561, [_Z14tile_2d_kernelILi128ELi128ELi16ELi8ELi8EEviiifPfS0_fS0__param_6];
	ld.param.f32 	%f497, [_Z14tile_2d_kernelILi128ELi128ELi16ELi8ELi8EEviiifPfS0_fS0__param_3];
	ld.param.u32 	%r735, [_Z14tile_2d_kernelILi128ELi128ELi16ELi8ELi8EEviiifPfS0_fS0__param_1];
	mul.lo.s32 	%r586, %r505, %r735;
	shl.b32 	%r587, %r586, 3;
	add.s32 	%r588, %r587, %r735;
	add.s32 	%r589, %r4, %r588;
	cvt.s64.s32 	%rd137, %r589;
	add.s64 	%rd138, %rd137, %rd9;
	cvta.to.global.u64 	%rd139, %rd248;
	shl.b64 	%rd140, %rd138, 2;
	add.s64 	%rd141, %rd139, %rd140;
	ld.global.f32 	%f321, [%rd141];
	mul.f32 	%f322, %f561, %f321;
	fma.rn.f32 	%f323, %f497, %f672, %f322;
	st.global.f32 	[%rd141], %f323;
$L__BB0_69:
	ld.param.u32 	%r736, [_Z14tile_2d_kernelILi128ELi128ELi16ELi8ELi8EEviiifPfS0_fS0__param_1];
	ld.param.u32 	%r646, [_Z14tile_2d_kernelILi128ELi128ELi16ELi8ELi8EEviiifPfS0_fS0__param_0];
	setp.ge.u32 	%p79, %r584, %r646;
	add.s32 	%r591, %r512, 1;
	setp.ge.u32 	%p80, %r591, %r736;
	or.pred  	%p81, %p79, %p80;
	@%p81 bra 	$L__BB0_71;
	ld.param.u64 	%rd249, [_Z14tile_2d_kernelILi128ELi128ELi16ELi8ELi8EEviiifPfS0_fS0__param_7];
	ld.param.f32 	%f562, [_Z14tile_2d_kernelILi128ELi128ELi16ELi8ELi8EEviiifPfS0_fS0__param_6];
	ld.param.f32 	%f498, [_Z14tile_2d_kernelILi128ELi128ELi16ELi8ELi8EEviiifPfS0_fS0__param_3];
	ld.param.u32 	%r737, [_Z14tile_2d_kernelILi128ELi128ELi16ELi8ELi8EEviiifPfS0_fS0__param_1];
	mul.lo.s32 	%r593, %r505, %r737;
	shl.b32 	%r594, %r593, 3;
	add.s32 	%r595, %r594, %r737;
	cvt.s64.s32 	%rd142, %r595;
	cvt.u64.u32 	%rd143, %r4;
	add.s64 	%rd144, %rd143, %rd142;
	add.s64 	%rd145, %rd144, %rd9;
	cvta.to.global.u64 	%rd146, %rd249;
	shl.b64 	%rd147, %rd145, 2;
	add.s64 	%rd148, %rd146, %rd147;
	ld.global.f32 	%f324, [%rd148+4];
	mul.f32 	%f325, %f562, %f324;
	fma.rn.f32 	%f326, %f498, %f671, %f325;
	st.global.f32 	[%rd148+4], %f326;
$L__BB0_71:
	ld.param.u32 	%r738, [_Z14tile_2d_kernelILi128ELi128ELi16ELi8ELi8EEviiifPfS0_fS0__param_1];
	ld.param.u32 	%r647, [_Z14tile_2d_kernelILi128ELi128ELi16ELi8ELi8EEviiifPfS0_fS0__param_0];
	setp.ge.u32 	%p82, %r584, %r647;
	setp.ge.u32 	%p83, %r538, %r738;
	or.pred  	%p84, %p82, %p83;
	@%p84 bra 	$L__BB0_73;
	ld.param.u64 	%rd250, [_Z14tile_2d_kernelILi128ELi128ELi16ELi8ELi8EEviiifPfS0_fS0__param_7];
	ld.param.f32 	%f563, [_Z14tile_2d_kernelILi128ELi128ELi16ELi8ELi8EEviiifPfS0_fS0__param_6];
	ld.param.f32 	%f499, [_Z14tile_2d_kernelILi128ELi128ELi16ELi8ELi8EEviiifPfS0_fS0__param_3];
	ld.param.u32 	%r739, [_Z14tile_2d_kernelILi128ELi128ELi16ELi8ELi8EEviiifPfS0_fS0__param_1];
	mul.lo.s32 	%r599, %r505, %r739;
	shl.b32 	%r600, %r599, 3;
	add.s32 	%r601, %r600, %r739;
	cvt.s64.s32 	%rd149, %r601;
	cvt.u64.u32 	%rd150, %r4;
	add.s64 	%rd151, %rd150, %rd149;
	add.s64 	%rd152, %rd151, %rd9;
	cvta.to.global.u64 	%rd153, %rd250;
	shl.b64 	%rd154, %rd152, 2;
	add.s64 	%rd155, %rd153, %rd154;
	ld.global.f32 	%f327, [%rd155+8];
	mul.f32 	%f328, %f563, %f327;
	fma.rn.f32 	%f329, %f499, %f670, %f328;
	st.global.f32 	[%rd155+8], %f329;
$L__BB0_73:
	ld.param.u32 	%r740, [_Z14tile_2d_kernelILi128ELi128ELi16ELi8ELi8EEviiifPfS0_fS0__param_1];
	ld.param.u32 	%r648, [_Z14tile_2d_kernelILi128ELi128ELi16ELi8ELi8EEviiifPfS0_fS0__param_0];
	setp.ge.u32 	%p85, %r584, %r648;
	setp.ge.u32 	%p86, %r548, %r740;
	or.pred  	%p87, %p85, %p86;
	@%p87 bra 	$L__BB0_75;
	ld.param.u64 	%rd251, [_Z14tile_2d_kernelILi128ELi128ELi16ELi8ELi8EEviiifPfS0_fS0__param_7];
	ld.param.f32 	%f564, [_Z14tile_2d_kernelILi128ELi128ELi16ELi8ELi8EEviiifPfS0_fS0__param_6];
	ld.param.f32 	%f500, [_Z14tile_2d_kernelILi128ELi128ELi16ELi8ELi8EEviiifPfS0_fS0__param_3];
	ld.param.u32 	%r741, [_Z14tile_2d_kernelILi128ELi128ELi16ELi8ELi8EEviiifPfS0_fS0__param_1];
	mul.lo.s32 	%r604, %r505, %r741;
	shl.b32 	%r605, %r604, 3;
	add.s32 	%r606, %r605, %r741;
	cvt.s64.s32 	%rd156, %r606;
	cvt.u64.u32 	%rd157, %r4;
	add.s64 	%rd158, %rd157, %rd156;
	add.s64 	%rd159, %rd158, %rd9;
	cvta.to.global.u64 	%rd160, %rd251;
	shl.b64 	%rd161, %rd159, 2;
	add.s64 	%rd162, %rd160, %rd161;
	ld.global.f32 	%f330, [%rd162+12];
	mul.f32 	%f331, %f564, %f330;
	fma.rn.f32 	%f332, %f500, %f669, %f331;
	st.global.f32 	[%rd162+12], %f332;
$L__BB0_75:
	ld.param.u32 	%r742, [_Z14tile_2d_kernelILi128ELi128ELi16ELi8ELi8EEviiifPfS0_fS0__param_1];
	ld.param.u32 	%r649, [_Z14tile_2d_kernelILi128ELi128ELi16ELi8ELi8EEviiifPfS0_fS0__param_0];
	setp.ge.u32 	%p88, %r584, %r649;
	setp.ge.u32 	%p89, %r558, %r742;
	or.pred  	%p90, %p88, %p89;
	@%p90 bra 	$L__BB0_77;
	ld.param.u64 	%rd252, [_Z14tile_2d_kernelILi128ELi128ELi16ELi8ELi8EEviiifPfS0_fS0__param_7];
	ld.param.f32 	%f565, [_Z14tile_2d_kernelILi128ELi128ELi16ELi8ELi8EEviiifPfS0_fS0__param_6];
	ld.param.f32 	%f501, [_Z14tile_2d_kernelILi128ELi128ELi16ELi8ELi8EEviiifPfS0_fS0__param_3];
	ld.param.u32 	%r743, [_Z14tile_2d_kernelILi128ELi128ELi16ELi8ELi8EEviiifPfS0_fS0__param_1];
	mul.lo.s32 	%r609, %r505, %r743;
	shl.b32 	%r610, %r609, 3;
	add.s32 	%r611, %r610, %r743;
	cvt.s64.s32 	%rd163, %r611;
	cvt.u64.u32 	%rd164, %r4;
	add.s64 	%rd165, %rd164, %rd163;
	add.s64 	%rd166, %rd165, %rd9;
	cvta.to.global.u64 	%rd167, %rd252;
	shl.b64 	%rd168, %rd166, 2;
	add.s64 	%rd169, %rd167, %rd168;
	ld.global.f32 	%f333, [%rd169+16];
	mul.f32 	%f334, %f565, %f333;
	fma.rn.f32 	%f335, %f501, %f668, %f334;
	st.global.f32 	[%rd169+16], %f335;
$L__BB0_77:
	ld.param.u32 	%r744, [_Z14tile_2d_kernelILi128ELi128ELi16ELi8ELi8EEviiifPfS0_fS0__param_1];
	ld.param.u32 	%r650, [_Z14tile_2d_kernelILi128ELi128ELi16ELi8ELi8EEviiifPfS0_fS0__param_0];
	setp.ge.u32 	%p91, %r584, %r650;
	setp.ge.u32 	%p92, %r574, %r744;
	or.pred  	%p93, %p91, %p92;
	@%p93 bra 	$L__BB0_79;
	ld.param.u64 	%rd253, [_Z14tile_2d_kernelILi128ELi128ELi16ELi8ELi8EEviiifPfS0_fS0__param_7];
	ld.param.f32 	%f566, [_Z14tile_2d_kernelILi128ELi128ELi16ELi8ELi8EEviiifPfS0_fS0__param_6];
	ld.param.f32 	%f502, [_Z14tile_2d_kernelILi128ELi128ELi16ELi8ELi8EEviiifPfS0_fS0__param_3];
	ld.param.u32 	%r745, [_Z14tile_2d_kernelILi128ELi128ELi16ELi8ELi8EEviiifPfS0_fS0__param_1];
	mul.lo.s32 	%r613, %r505, %r745;
	shl.b32 	%r614, %r613, 3;
	add.s32 	%r615, %r614, %r745;
	cvt.s64.s32 	%rd170, %r615;
	cvt.u64.u32 	%rd171, %r4;
	add.s64 	%rd172, %rd171, %rd170;
	add.s64 	%rd173, %rd172, %rd9;
	cvta.to.global.u64 	%rd174, %rd253;
	shl.b64 	%rd175, %rd173, 2;
	add.s64 	%rd176, %rd174, %rd175;
	ld.global.f32 	%f336, [%rd176+20];
	mul.f32 	%f337, %f566, %f336;
	fma.rn.f32 	%f338, %f502, %f667, %f337;
	st.global.f32 	[%rd176+20], %f338;
$L__BB0_79:
	ld.param.u32 	%r746, [_Z14tile_2d_kernelILi128ELi128ELi16ELi8ELi8EEviiifPfS0_fS0__param_1];
	ld.param.u32 	%r651, [_Z14tile_2d_kernelILi128ELi128ELi16ELi8ELi8EEviiifPfS0_fS0__param_0];
	setp.ge.u32 	%p94, %r584, %r651;
	setp.ge.u32 	%p95, %r14, %r746;
	or.pred  	%p96, %p94, %p95;
	@%p96 bra 	$L__BB0_81;
	ld.param.u64 	%rd254, [_Z14tile_2d_kernelILi128ELi128ELi16ELi8ELi8EEviiifPfS0_fS0__param_7];
	ld.param.f32 	%f567, [_Z14tile_2d_kernelILi128ELi128ELi16ELi8ELi8EEviiifPfS0_fS0__param_6];
	ld.param.f32 	%f503, [_Z14tile_2d_kernelILi128ELi128ELi16ELi8ELi8EEviiifPfS0_fS0__param_3];
	ld.param.u32 	%r747, [_Z14tile_2d_kernelILi128ELi128ELi16ELi8ELi8EEviiifPfS0_fS0__param_1];
	mul.lo.s32 	%r617, %r505, %r747;
	shl.b32 	%r618, %r617, 3;
	add.s32 	%r619, %r618, %r747;
	cvt.s64.s32 	%rd177, %r619;
	cvt.u64.u32 	%rd178, %r4;
	add.s64 	%rd179, %rd178, %rd177;
	add.s64 	%rd180, %rd179, %rd9;
	cvta.to.global.u64 	%rd181, %rd254;
	shl.b64 	%rd182, %rd180, 2;
	add.s64 	%rd183, %rd181, %rd182;
	ld.global.f32 	%f339, [%rd183+24];
	mul.f32 	%f340, %f567, %f339;
	fma.rn.f32 	%f341, %f503, %f666, %f340;
	st.global.f32 	[%rd183+24], %f341;
$L__BB0_81:
	ld.param.u32 	%r748, [_Z14tile_2d_kernelILi128ELi128ELi16ELi8ELi8EEviiifPfS0_fS0__param_1];
	ld.param.u32 	%r652, [_Z14tile_2d_kernelILi128ELi128ELi16ELi8ELi8EEviiifPfS0_fS0__param_0];
	cvt.u64.u32 	%rd10, %r4;
	mul.lo.s32 	%r621, %r505, %r748;
	shl.b32 	%r622, %r621, 3;
	add.s32 	%r20, %r622, %r748;
	setp.ge.u32 	%p97, %r584, %r652;
	setp.ge.u32 	%p98, %r15, %r748;
	or.pred  	%p99, %p97, %p98;
	@%p99 bra 	$L__BB0_83;
	ld.param.u64 	%rd255, [_Z14tile_2d_kernelILi128ELi128ELi16ELi8ELi8EEviiifPfS0_fS0__param_7];
	ld.param.f32 	%f568, [_Z14tile_2d_kernelILi128ELi128ELi16ELi8ELi8EEviiifPfS0_fS0__param_6];
	ld.param.f32 	%f504, [_Z14tile_2d_kernelILi128ELi128ELi16ELi8ELi8EEviiifPfS0_fS0__param_3];
	cvt.s64.s32 	%rd184, %r20;
	add.s64 	%rd185, %rd10, %rd184;
	add.s64 	%rd186, %rd185, %rd9;
	cvta.to.global.u64 	%rd187, %rd255;
	shl.b64 	%rd188, %rd186, 2;
	add.s64 	%rd189, %rd187, %rd188;
	ld.global.f32 	%f342, [%rd189+28];
	mul.f32 	%f343, %f568, %f342;
	fma.rn.f32 	%f344, %f504, %f665, %f343;
	st.global.f32 	[%rd189+28], %f344;
$L__BB0_83:
	ld.param.u32 	%r749, [_Z14tile_2d_kernelILi128ELi128ELi16ELi8ELi8EEviiifPfS0_fS0__param_1];
	ld.param.u32 	%r653, [_Z14tile_2d_kernelILi128ELi128ELi16ELi8ELi8EEviiifPfS0_fS0__param_0];
	setp.ge.u32 	%p100, %r512, %r749;
	add.s32 	%r21, %r5, 2;
	setp.ge.u32 	%p101, %r21, %r653;
	add.s32 	%r22, %r20, %r749;
	or.pred  	%p102, %p101, %p100;
	@%p102 bra 	$L__BB0_85;
	ld.param.u64 	%rd256, [_Z14tile_2d_kernelILi128ELi128ELi16ELi8ELi8EEviiifPfS0_fS0__param_7];
	ld.param.f32 	%f569, [_Z14tile_2d_kernelILi128ELi128ELi16ELi8ELi8EEviiifPfS0_fS0__param_6];
	ld.param.f32 	%f505, [_Z14tile_2d_kernelILi128ELi128ELi16ELi8ELi8EEviiifPfS0_fS0__param_3];
	add.s32 	%r623, %r4, %r22;
	cvt.s64.s32 	%rd190, %r623;
	add.s64 	%rd191, %rd190, %rd9;
	cvta.to.global.u64 	%rd192, %rd256;
	shl.b64 	%rd193, %rd191, 2;
	add.s64 	%rd194, %rd192, %rd193;
	ld.global.f32 	%f345, [%rd194];
	mul.f32 	%f346, %f569, %f345;
	fma.rn.f32 	%f347, %f505, %f664, %f346;
	st.global.f32 	[%rd194], %f347;
$L__BB0_85:
	ld.param.u64 	%rd257, [_Z14tile_2d_kernelILi128ELi128ELi16ELi8ELi8EEviiifPfS0_fS0__param_7];
	ld.param.u32 	%r750, [_Z14tile_2d_kernelILi128ELi128ELi16ELi8ELi8EEviiifPfS0_fS0__param_1];
	ld.param.u32 	%r654, [_Z14tile_2d_kernelILi128ELi128ELi16ELi8ELi8EEviiifPfS0_fS0__param_0];
	setp.ge.u32 	%p103, %r21, %r654;
	setp.ge.u32 	%p104, %r591, %r750;
	cvt.s64.s32 	%rd195, %r22;
	add.s64 	%rd196, %rd10, %rd195;
	add.s64 	%rd197, %rd196, %rd9;
	cvta.to.global.u64 	%rd198, %rd257;
	shl.b64 	%rd199, %rd197, 2;
	add.s64 	%rd11, %rd198, %rd199;
	or.pred  	%p105, %p103, %p104;
	@%p105 bra 	$L__BB0_87;
	ld.param.f32 	%f570, [_Z14tile_2d_kernelILi128ELi128ELi16ELi8ELi8EEviiifPfS0_fS0__param_6];
	ld.param.f32 	%f506, [_Z14tile_2d_kernelILi128ELi128ELi16ELi8ELi8EEviiifPfS0_fS0__param_3];
	ld.global.f32 	%f348, [%rd11+4];
	mul.f32 	%f349, %f570, %f348;
	fma.rn.f32 	%f350, %f506, %f663, %f349;
	st.global.f32 	[%rd11+4], %f350;
$L__BB0_87:
	ld.param.u32 	%r751, [_Z14tile_2d_kernelILi128ELi128ELi16ELi8ELi8EEviiifPfS0_fS0__param_1];
	ld.param.u32 	%r655, [_Z14tile_2d_kernelILi128ELi128ELi16ELi8ELi8EEviiifPfS0_fS0__param_0];
	setp.ge.u32 	%p106, %r21, %r655;
	setp.ge.u32 	%p107, %r538, %r751;
	or.pred  	%p108, %p106, %p107;
	@%p108 bra 	$L__BB0_89;
	ld.param.f32 	%f571, [_Z14tile_2d_kernelILi128ELi128ELi16ELi8ELi8EEviiifPfS0_fS0__param_6];
	ld.param.f32 	%f507, [_Z14tile_2d_kernelILi128ELi128ELi16ELi8ELi8EEviiifPfS0_fS0__param_3];
	ld.global.f32 	%f351, [%rd11+8];
	mul.f32 	%f352, %f571, %f351;
	fma.rn.f32 	%f353, %f507, %f662, %f352;
	st.global.f32 	[%rd11+8], %f353;
$L__BB0_89:
	ld.param.u32 	%r752, [_Z14tile_2d_kernelILi128ELi128ELi16ELi8ELi8EEviiifPfS0_fS0__param_1];
	ld.param.u32 	%r656, [_Z14tile_2d_kernelILi128ELi128ELi16ELi8ELi8EEviiifPfS0_fS0__param_0];
	setp.ge.u32 	%p109, %r21, %r656;
	setp.ge.u32 	%p110, %r548, %r752;
	or.pred  	%p111, %p109, %p110;
	@%p111 bra 	$L__BB0_91;
	ld.param.f32 	%f572, [_Z14tile_2d_kernelILi128ELi128ELi16ELi8ELi8EEviiifPfS0_fS0__param_6];
	ld.param.f32 	%f508, [_Z14tile_2d_kernelILi128ELi128ELi16ELi8ELi8EEviiifPfS0_fS0__param_3];
	ld.global.f32 	%f354, [%rd11+12];
	mul.f32 	%f355, %f572, %f354;
	fma.rn.f32 	%f356, %f508, %f661, %f355;
	st.global.f32 	[%rd11+12], %f356;
$L__BB0_91:
	ld.param.u32 	%r753, [_Z14tile_2d_kernelILi128ELi128ELi16ELi8ELi8EEviiifPfS0_fS0__param_1];
	ld.param.u32 	%r657, [_Z14tile_2d_kernelILi128ELi128ELi16ELi8ELi8EEviiifPfS0_fS0__param_0];
	setp.ge.u32 	%p112, %r21, %r657;
	setp.ge.u32 	%p113, %r558, %r753;
	or.pred  	%p114, %p112, %p113;
	@%p114 bra 	$L__BB0_93;
	ld.param.f32 	%f573, [_Z14tile_2d_kernelILi128ELi128ELi16ELi8ELi8EEviiifPfS0_fS0__param_6];
	ld.param.f32 	%f509, [_Z14tile_2d_kernelILi128ELi128ELi16ELi8ELi8EEviiifPfS0_fS0__param_3];
	ld.global.f32 	%f357, [%rd11+16];
	mul.f32 	%f358, %f573, %f357;
	fma.rn.f32 	%f359, %f509, %f660, %f358;
	st.global.f32 	[%rd11+16], %f359;
$L__BB0_93:
	ld.param.u32 	%r754, [_Z14tile_2d_kernelILi128ELi128ELi16ELi8ELi8EEviiifPfS0_fS0__param_1];
	ld.param.u32 	%r658, [_Z14tile_2d_kernelILi128ELi128ELi16ELi8ELi8EEviiifPfS0_fS0__param_0];
	setp.ge.u32 	%p115, %r21, %r658;
	setp.ge.u32 	%p116, %r574, %r754;
	or.pred  	%p117, %p115, %p116;
	@%p117 bra 	$L__BB0_95;
	ld.param.f32 	%f574, [_Z14tile_2d_kernelILi128ELi128ELi16ELi8ELi8EEviiifPfS0_fS0__param_6];
	ld.param.f32 	%f510, [_Z14tile_2d_kernelILi128ELi128ELi16ELi8ELi8EEviiifPfS0_fS0__param_3];
	ld.global.f32 	%f360, [%rd11+20];
	mul.f32 	%f361, %f574, %f360;
	fma.rn.f32 	%f362, %f510, %f659, %f361;
	st.global.f32 	[%rd11+20], %f362;
$L__BB0_95:
	ld.param.u32 	%r755, [_Z14tile_2d_kernelILi128ELi128ELi16ELi8ELi8EEviiifPfS0_fS0__param_1];
	ld.param.u32 	%r659, [_Z14tile_2d_kernelILi128ELi128ELi16ELi8ELi8EEviiifPfS0_fS0__param_0];
	setp.ge.u32 	%p118, %r21, %r659;
	setp.ge.u32 	%p119, %r14, %r755;
	or.pred  	%p120, %p118, %p119;
	@%p120 bra 	$L__BB0_97;
	ld.param.f32 	%f575, [_Z14tile_2d_kernelILi128ELi128ELi16ELi8ELi8EEviiifPfS0_fS0__param_6];
	ld.param.f32 	%f511, [_Z14tile_2d_kernelILi128ELi128ELi16ELi8ELi8EEviiifPfS0_fS0__param_3];
	ld.global.f32 	%f363, [%rd11+24];
	mul.f32 	%f364, %f575, %f363;
	fma.rn.f32 	%f365, %f511, %f658, %f364;
	st.global.f32 	[%rd11+24], %f365;
$L__BB0_97:
	ld.param.u32 	%r756, [_Z14tile_2d_kernelILi128ELi128ELi16ELi8ELi8EEviiifPfS0_fS0__param_1];
	ld.param.u32 	%r660, [_Z14tile_2d_kernelILi128ELi128ELi16ELi8ELi8EEviiifPfS0_fS0__param_0];
	setp.ge.u32 	%p121, %r21, %r660;
	setp.ge.u32 	%p122, %r15, %r756;
	or.pred  	%p123, %p121, %p122;
	@%p123 bra 	$L__BB0_99;
	ld.param.f32 	%f576, [_Z14tile_2d_kernelILi128ELi128ELi16ELi8ELi8EEviiifPfS0_fS0__param_6];
	ld.param.f32 	%f512, [_Z14tile_2d_kernelILi128ELi128ELi16ELi8ELi8EEviiifPfS0_fS0__param_3];
	ld.global.f32 	%f366, [%rd11+28];
	mul.f32 	%f367, %f576, %f366;
	fma.rn.f32 	%f368, %f512, %f657, %f367;
	st.global.f32 	[%rd11+28], %f368;
$L__BB0_99:
	ld.param.u64 	%rd258, [_Z14tile_2d_kernelILi128ELi128ELi16ELi8ELi8EEviiifPfS0_fS0__param_7];
	ld.param.u32 	%r757, [_Z14tile_2d_kernelILi128ELi128ELi16ELi8ELi8EEviiifPfS0_fS0__param_1];
	ld.param.u32 	%r661, [_Z14tile_2d_kernelILi128ELi128ELi16ELi8ELi8EEviiifPfS0_fS0__param_0];
	cvta.to.global.u64 	%rd12, %rd258;
	setp.ge.u32 	%p124, %r512, %r757;
	add.s32 	%r25, %r5, 3;
	setp.ge.u32 	%p125, %r25, %r661;
	add.s32 	%r26, %r22, %r757;
	or.pred  	%p126, %p125, %p124;
	@%p126 bra 	$L__BB0_101;
	ld.param.f32 	%f577, [_Z14tile_2d_kernelILi128ELi128ELi16ELi8ELi8EEviiifPfS0_fS0__param_6];
	ld.param.f32 	%f513, [_Z14tile_2d_kernelILi128ELi128ELi16ELi8ELi8EEviiifPfS0_fS0__param_3];
	add.s32 	%r624, %r4, %r26;
	cvt.s64.s32 	%rd200, %r624;
	add.s64 	%rd201, %rd200, %rd9;
	shl.b64 	%rd202, %rd201, 2;
	add.s64 	%rd203, %rd12, %rd202;
	ld.global.f32 	%f369, [%rd203];
	mul.f32 	%f370, %f577, %f369;
	fma.rn.f32 	%f371, %f513, %f656, %f370;
	st.global.f32 	[%rd203], %f371;
$L__BB0_101:
	ld.param.u32 	%r758, [_Z14tile_2d_kernelILi128ELi128ELi16ELi8ELi8EEviiifPfS0_fS0__param_1];
	ld.param.u32 	%r662, [_Z14tile_2d_kernelILi128ELi128ELi16ELi8ELi8EEviiifPfS0_fS0__param_0];
	setp.ge.u32 	%p127, %r25, %r662;
	setp.ge.u32 	%p128, %r591, %r758;
	cvt.s64.s32 	%rd204, %r26;
	add.s64 	%rd205, %rd10, %rd204;
	add.s64 	%rd206, %rd205, %rd9;
	shl.b64 	%rd207, %rd206, 2;
	add.s64 	%rd14, %rd12, %rd207;
	or.pred  	%p129, %p127, %p128;
	@%p129 bra 	$L__BB0_103;
	ld.param.f32 	%f578, [_Z14tile_2d_kernelILi128ELi128ELi16ELi8ELi8EEviiifPfS0_fS0__param_6];
	ld.param.f32 	%f514, [_Z14tile_2d_kernelILi128ELi128ELi16ELi8ELi8EEviiifPfS0_fS0__param_3];
	ld.global.f32 	%f372, [%rd14+4];
	mul.f32 	%f373, %f578, %f372;
	fma.rn.f32 	%f374, %f514, %f655, %f373;
	st.global.f32 	[%rd14+4], %f374;
$L__BB0_103:
	ld.param.u32 	%r759, [_Z14tile_2d_kernelILi128ELi128ELi16ELi8ELi8EEviiifPfS0_fS0__param_1];
	ld.param.u32 	%r663, [_Z14tile_2d_kernelILi128ELi128ELi16ELi8ELi8EEviiifPfS0_fS0__param_0];
	setp.ge.u32 	%p130, %r25, %r663;
	setp.ge.u32 	%p131, %r538, %r759;
	or.pred  	%p132, %p130, %p131;
	@%p132 bra 	$L__BB0_105;
	ld.param.f32 	%f579, [_Z14tile_2d_kernelILi128ELi128ELi16ELi8ELi8EEviiifPfS0_fS0__param_6];
	ld.param.f32 	%f515, [_Z14tile_2d_kernelILi128ELi128ELi16ELi8ELi8EEviiifPfS0_fS0__param_3];
	ld.global.f32 	%f375, [%rd14+8];
	mul.f32 	%f376, %f579, %f375;
	fma.rn.f32 	%f377, %f515, %f654, %f376;
	st.global.f32 	[%rd14+8], %f377;
$L__BB0_105:
	ld.param.u32 	%r760, [_Z14tile_2d_kernelILi128ELi128ELi16ELi8ELi8EEviiifPfS0_fS0__param_1];
	ld.param.u32 	%r664, [_Z14tile_2d_kernelILi128ELi128ELi16ELi8ELi8EEviiifPfS0_fS0__param_0];
	setp.ge.u32 	%p133, %r25, %r664;
	setp.ge.u32 	%p134, %r548, %r760;
	or.pred  	%p135, %p133, %p134;
	@%p135 bra 	$L__BB0_107;
	ld.param.f32 	%f580, [_Z14tile_2d_kernelILi128ELi128ELi16ELi8ELi8EEviiifPfS0_fS0__param_6];
	ld.param.f32 	%f516, [_Z14tile_2d_kernelILi128ELi128ELi16ELi8ELi8EEviiifPfS0_fS0__param_3];
	ld.global.f32 	%f378, [%rd14+12];
	mul.f32 	%f379, %f580, %f378;
	fma.rn.f32 	%f380, %f516, %f653, %f379;
	st.global.f32 	[%rd14+12], %f380;
$L__BB0_107:
	ld.param.u32 	%r761, [_Z14tile_2d_kernelILi128ELi128ELi16ELi8ELi8EEviiifPfS0_fS0__param_1];
	ld.param.u32 	%r665, [_Z14tile_2d_kernelILi128ELi128ELi16ELi8ELi8EEviiifPfS0_fS0__param_0];
	setp.ge.u32 	%p136, %r25, %r665;
	setp.ge.u32 	%p137, %r558, %r761;
	or.pred  	%p138, %p136, %p137;
	@%p138 bra 	$L__BB0_109;
	ld.param.f32 	%f581, [_Z14tile_2d_kernelILi128ELi128ELi16ELi8ELi8EEviiifPfS0_fS0__param_6];
	ld.param.f32 	%f517, [_Z14tile_2d_kernelILi128ELi128ELi16ELi8ELi8EEviiifPfS0_fS0__param_3];
	ld.global.f32 	%f381, [%rd14+16];
	mul.f32 	%f382, %f581, %f381;
	fma.rn.f32 	%f383, %f517, %f652, %f382;
	st.global.f32 	[%rd14+16], %f383;
$L__BB0_109:
	ld.param.u32 	%r762, [_Z14tile_2d_kernelILi128ELi128ELi16ELi8ELi8EEviiifPfS0_fS0__param_1];
	ld.param.u32 	%r666, [_Z14tile_2d_kernelILi128ELi128ELi16ELi8ELi8EEviiifPfS0_fS0__param_0];
	setp.ge.u32 	%p139, %r25, %r666;
	setp.ge.u32 	%p140, %r574, %r762;
	or.pred  	%p141, %p139, %p140;
	@%p141 bra 	$L__BB0_111;
	ld.param.f32 	%f582, [_Z14tile_2d_kernelILi128ELi128ELi16ELi8ELi8EEviiifPfS0_fS0__param_6];
	ld.param.f32 	%f518, [_Z14tile_2d_kernelILi128ELi128ELi16ELi8ELi8EEviiifPfS0_fS0__param_3];
	ld.global.f32 	%f384, [%rd14+20];
	mul.f32 	%f385, %f582, %f384;
	fma.rn.f32 	%f386, %f518, %f651, %f385;
	st.global.f32 	[%rd14+20], %f386;
$L__BB0_111:
	ld.param.u32 	%r763, [_Z14tile_2d_kernelILi128ELi128ELi16ELi8ELi8EEviiifPfS0_fS0__param_1];
	ld.param.u32 	%r667, [_Z14tile_2d_kernelILi128ELi128ELi16ELi8ELi8EEviiifPfS0_fS0__param_0];
	setp.ge.u32 	%p142, %r25, %r667;
	setp.ge.u32 	%p143, %r14, %r763;
	or.pred  	%p144, %p142, %p143;
	@%p144 bra 	$L__BB0_113;
	ld.param.f32 	%f583, [_Z14tile_2d_kernelILi128ELi128ELi16ELi8ELi8EEviiifPfS0_fS0__param_6];
	ld.param.f32 	%f519, [_Z14tile_2d_kernelILi128ELi128ELi16ELi8ELi8EEviiifPfS0_fS0__param_3];
	ld.global.f32 	%f387, [%rd14+24];
	mul.f32 	%f388, %f583, %f387;
	fma.rn.f32 	%f389, %f519, %f650, %f388;
	st.global.f32 	[%rd14+24], %f389;
$L__BB0_113:
	ld.param.u32 	%r764, [_Z14tile_2d_kernelILi128ELi128ELi16ELi8ELi8EEviiifPfS0_fS0__param_1];
	ld.param.u32 	%r668, [_Z14tile_2d_kernelILi128ELi128ELi16ELi8ELi8EEviiifPfS0_fS0__param_0];
	setp.ge.u32 	%p145, %r25, %r668;
	setp.ge.u32 	%p146, %r15, %r764;
	or.pred  	%p147, %p145, %p146;
	@%p147 bra 	$L__BB0_115;
	ld.param.f32 	%f584, [_Z14tile_2d_kernelILi128ELi128ELi16ELi8ELi8EEviiifPfS0_fS0__param_6];
	ld.param.f32 	%f520, [_Z14tile_2d_kernelILi128ELi128ELi16ELi8ELi8EEviiifPfS0_fS0__param_3];
	ld.global.f32 	%f390, [%rd14+28];
	mul.f32 	%f391, %f584, %f390;
	fma.rn.f32 	%f392, %f520, %f649, %f391;
	st.global.f32 	[%rd14+28], %f392;
$L__BB0_115:
	ld.param.u32 	%r765, [_Z14tile_2d_kernelILi128ELi128ELi16ELi8ELi8EEviiifPfS0_fS0__param_1];
	ld.param.u32 	%r669, [_Z14tile_2d_kernelILi128ELi128ELi16ELi8ELi8EEviiifPfS0_fS0__param_0];
	setp.ge.u32 	%p148, %r512, %r765;
	add.s32 	%r27, %r5, 4;
	setp.ge.u32 	%p149, %r27, %r669;
	add.s32 	%r28, %r26, %r765;
	or.pred  	%p150, %p149, %p148;
	@%p150 bra 	$L__BB0_117;
	ld.param.f32 	%f585, [_Z14tile_2d_kernelILi128ELi128ELi16ELi8ELi8EEviiifPfS0_fS0__param_6];
	ld.param.f32 	%f521, [_Z14tile_2d_kernelILi128ELi128ELi16ELi8ELi8EEviiifPfS0_fS0__param_3];
	add.s32 	%r625, %r4, %r28;
	cvt.s64.s32 	%rd208, %r625;
	add.s64 	%rd209, %rd208, %rd9;
	shl.b64 	%rd210, %rd209, 2;
	add.s64 	%rd211, %rd12, %rd210;
	ld.global.f32 	%f393, [%rd211];
	mul.f32 	%f394, %f585, %f393;
	fma.rn.f32 	%f395, %f521, %f648, %f394;
	st.global.f32 	[%rd211], %f395;
$L__BB0_117:
	ld.param.u32 	%r766, [_Z14tile_2d_kernelILi128ELi128ELi16ELi8ELi8EEviiifPfS0_fS0__param_1];
	ld.param.u32 	%r670, [_Z14tile_2d_kernelILi128ELi128ELi16ELi8ELi8EEviiifPfS0_fS0__param_0];
	setp.ge.u32 	%p151, %r27, %r670;
	setp.ge.u32 	%p152, %r591, %r766;
	cvt.s64.s32 	%rd212, %r28;
	add.s64 	%rd213, %rd10, %rd212;
	add.s64 	%rd214, %rd213, %rd9;
	shl.b64 	%rd215, %rd214, 2;
	add.s64 	%rd15, %rd12, %rd215;
	or.pred  	%p153, %p151, %p152;
	@%p153 bra 	$L__BB0_119;
	ld.param.f32 	%f586, [_Z14tile_2d_kernelILi128ELi128ELi16ELi8ELi8EEviiifPfS0_fS0__param_6];
	ld.param.f32 	%f522, [_Z14tile_2d_kernelILi128ELi128ELi16ELi8ELi8EEviiifPfS0_fS0__param_3];
	ld.global.f32 	%f396, [%rd15+4];
	mul.f32 	%f397, %f586, %f396;
	fma.rn.f32 	%f398, %f522, %f647, %f397;
	st.global.f32 	[%rd15+4], %f398;
$L__BB0_119:
	ld.param.u32 	%r767, [_Z14tile_2d_kernelILi128ELi128ELi16ELi8ELi8EEviiifPfS0_fS0__param_1];
	ld.param.u32 	%r671, [_Z14tile_2d_kernelILi128ELi128ELi16ELi8ELi8EEviiifPfS0_fS0__param_0];
	setp.ge.u32 	%p154, %r27, %r671;
	setp.ge.u32 	%p155, %r538, %r767;
	or.pred  	%p156, %p154, %p155;
	@%p156 bra 	$L__BB0_121;
	ld.param.f32 	%f587, [_Z14tile_2d_kernelILi128ELi128ELi16ELi8ELi8EEviiifPfS0_fS0__param_6];
	ld.param.f32 	%f523, [_Z14tile_2d_kernelILi128ELi128ELi16ELi8ELi8EEviiifPfS0_fS0__param_3];
	ld.global.f32 	%f399, [%rd15+8];
	mul.f32 	%f400, %f587, %f399;
	fma.rn.f32 	%f401, %f523, %f646, %f400;
	st.global.f32 	[%rd15+8], %f401;
$L__BB0_121:
	ld.param.u32 	%r768, [_Z14tile_2d_kernelILi128ELi128ELi16ELi8ELi8EEviiifPfS0_fS0__param_1];
	ld.param.u32 	%r672, [_Z14tile_2d_kernelILi128ELi128ELi16ELi8ELi8EEviiifPfS0_fS0__param_0];
	setp.ge.u32 	%p157, %r27, %r672;
	setp.ge.u32 	%p158, %r548, %r768;
	or.pred  	%p159, %p157, %p158;
	@%p159 bra 	$L__BB0_123;
	ld.param.f32 	%f588, [_Z14tile_2d_kernelILi128ELi128ELi16ELi8ELi8EEviiifPfS0_fS0__param_6];
	ld.param.f32 	%f524, [_Z14tile_2d_kernelILi128ELi128ELi16ELi8ELi8EEviiifPfS0_fS0__param_3];
	ld.global.f32 	%f402, [%rd15+12];
	mul.f32 	%f403, %f588, %f402;
	fma.rn.f32 	%f404, %f524, %f645, %f403;
	st.global.f32 	[%rd15+12], %f404;
$L__BB0_123:
	ld.param.u32 	%r769, [_Z14tile_2d_kernelILi128ELi128ELi16ELi8ELi8EEviiifPfS0_fS0__param_1];
	ld.param.u32 	%r673, [_Z14tile_2d_kernelILi128ELi128ELi16ELi8ELi8EEviiifPfS0_fS0__param_0];
	setp.ge.u32 	%p160, %r27, %r673;
	setp.ge.u32 	%p161, %r558, %r769;
	or.pred  	%p162, %p160, %p161;
	@%p162 bra 	$L__BB0_125;
	ld.param.f32 	%f589, [_Z14tile_2d_kernelILi128ELi128ELi16ELi8ELi8EEviiifPfS0_fS0__param_6];
	ld.param.f32 	%f525, [_Z14tile_2d_kernelILi128ELi128ELi16ELi8ELi8EEviiifPfS0_fS0__param_3];
	ld.global.f32 	%f405, [%rd15+16];
	mul.f32 	%f406, %f589, %f405;
	fma.rn.f32 	%f407, %f525, %f644, %f406;
	st.global.f32 	[%rd15+16], %f407;
$L__BB0_125:
	ld.param.u32 	%r770, [_Z14tile_2d_kernelILi128ELi128ELi16ELi8ELi8EEviiifPfS0_fS0__param_1];
	ld.param.u32 	%r674, [_Z14tile_2d_kernelILi128ELi128ELi16ELi8ELi8EEviiifPfS0_fS0__param_0];
	setp.ge.u32 	%p163, %r27, %r674;
	setp.ge.u32 	%p164, %r574, %r770;
	or.pred  	%p165, %p163, %p164;
	@%p165 bra 	$L__BB0_127;
	ld.param.f32 	%f590, [_Z14tile_2d_kernelILi128ELi128ELi16ELi8ELi8EEviiifPfS0_fS0__param_6];
	ld.param.f32 	%f526, [_Z14tile_2d_kernelILi128ELi128ELi16ELi8ELi8EEviiifPfS0_fS0__param_3];
	ld.global.f32 	%f408, [%rd15+20];
	mul.f32 	%f409, %f590, %f408;
	fma.rn.f32 	%f410, %f526, %f643, %f409;
	st.global.f32 	[%rd15+20], %f410;
$L__BB0_127:
	ld.param.u32 	%r771, [_Z14tile_2d_kernelILi128ELi128ELi16ELi8ELi8EEviiifPfS0_fS0__param_1];
	ld.param.u32 	%r675, [_Z14tile_2d_kernelILi128ELi128ELi16ELi8ELi8EEviiifPfS0_fS0__param_0];
	setp.ge.u32 	%p166, %r27, %r675;
	setp.ge.u32 	%p167, %r14, %r771;
	or.pred  	%p168, %p166, %p167;
	@%p168 bra 	$L__BB0_129;
	ld.param.f32 	%f591, [_Z14tile_2d_kernelILi128ELi128ELi16ELi8ELi8EEviiifPfS0_fS0__param_6];
	ld.param.f32 	%f527, [_Z14tile_2d_kernelILi128ELi128ELi16ELi8ELi8EEviiifPfS0_fS0__param_3];
	ld.global.f32 	%f411, [%rd15+24];
	mul.f32 	%f412, %f591, %f411;
	fma.rn.f32 	%f413, %f527, %f642, %f412;
	st.global.f32 	[%rd15+24], %f413;
$L__BB0_129:
	ld.param.u32 	%r772, [_Z14tile_2d_kernelILi128ELi128ELi16ELi8ELi8EEviiifPfS0_fS0__param_1];
	ld.param.u32 	%r676, [_Z14tile_2d_kernelILi128ELi128ELi16ELi8ELi8EEviiifPfS0_fS0__param_0];
	setp.ge.u32 	%p169, %r27, %r676;
	setp.ge.u32 	%p170, %r15, %r772;
	or.pred  	%p171, %p169, %p170;
	@%p171 bra 	$L__BB0_131;
	ld.param.f32 	%f592, [_Z14tile_2d_kernelILi128ELi128ELi16ELi8ELi8EEviiifPfS0_fS0__param_6];
	ld.param.f32 	%f528, [_Z14tile_2d_kernelILi128ELi128ELi16ELi8ELi8EEviiifPfS0_fS0__param_3];
	ld.global.f32 	%f414, [%rd15+28];
	mul.f32 	%f415, %f592, %f414;
	fma.rn.f32 	%f416, %f528, %f641, %f415;
	st.global.f32 	[%rd15+28], %f416;
$L__BB0_131:
	ld.param.u32 	%r773, [_Z14tile_2d_kernelILi128ELi128ELi16ELi8ELi8EEviiifPfS0_fS0__param_1];
	ld.param.u32 	%r677, [_Z14tile_2d_kernelILi128ELi128ELi16ELi8ELi8EEviiifPfS0_fS0__param_0];
	setp.ge.u32 	%p172, %r512, %r773;
	add.s32 	%r29, %r5, 5;
	setp.ge.u32 	%p173, %r29, %r677;
	add.s32 	%r30, %r28, %r773;
	or.pred  	%p174, %p173, %p172;
	@%p174 bra 	$L__BB0_133;
	ld.param.f32 	%f593, [_Z14tile_2d_kernelILi128ELi128ELi16ELi8ELi8EEviiifPfS0_fS0__param_6];
	ld.param.f32 	%f529, [_Z14tile_2d_kernelILi128ELi128ELi16ELi8ELi8EEviiifPfS0_fS0__param_3];
	add.s32 	%r626, %r4, %r30;
	cvt.s64.s32 	%rd216, %r626;
	add.s64 	%rd217, %rd216, %rd9;
	shl.b64 	%rd218, %rd217, 2;
	add.s64 	%rd219, %rd12, %rd218;
	ld.global.f32 	%f417, [%rd219];
	mul.f32 	%f418, %f593, %f417;
	fma.rn.f32 	%f419, %f529, %f640, %f418;
	st.global.f32 	[%rd219], %f419;
$L__BB0_133:
	ld.param.u32 	%r774, [_Z14tile_2d_kernelILi128ELi128ELi16ELi8ELi8EEviiifPfS0_fS0__param_1];
	ld.param.u32 	%r678, [_Z14tile_2d_kernelILi128ELi128ELi16ELi8ELi8EEviiifPfS0_fS0__param_0];
	setp.ge.u32 	%p175, %r29, %r678;
	setp.ge.u32 	%p176, %r591, %r774;
	cvt.s64.s32 	%rd220, %r30;
	add.s64 	%rd221, %rd10, %rd220;
	add.s64 	%rd222, %rd221, %rd9;
	shl.b64 	%rd223, %rd222, 2;
	add.s64 	%rd16, %rd12, %rd223;
	or.pred  	%p177, %p175, %p176;
	@%p177 bra 	$L__BB0_135;
	ld.param.f32 	%f594, [_Z14tile_2d_kernelILi128ELi128ELi16ELi8ELi8EEviiifPfS0_fS0__param_6];
	ld.param.f32 	%f530, [_Z14tile_2d_kernelILi128ELi128ELi16ELi8ELi8EEviiifPfS0_fS0__param_3];
	ld.global.f32 	%f420, [%rd16+4];
	mul.f32 	%f421, %f594, %f420;
	fma.rn.f32 	%f422, %f530, %f639, %f421;
	st.global.f32 	[%rd16+4], %f422;
$L__BB0_135:
	ld.param.u32 	%r775, [_Z14tile_2d_kernelILi128ELi128ELi16ELi8ELi8EEviiifPfS0_fS0__param_1];
	ld.param.u32 	%r679, [_Z14tile_2d_kernelILi128ELi128ELi16ELi8ELi8EEviiifPfS0_fS0__param_0];
	setp.ge.u32 	%p178, %r29, %r679;
	setp.ge.u32 	%p179, %r538, %r775;
	or.pred  	%p180, %p178, %p179;
	@%p180 bra 	$L__BB0_137;
	ld.param.f32 	%f595, [_Z14tile_2d_kernelILi128ELi128ELi16ELi8ELi8EEviiifPfS0_fS0__param_6];
	ld.param.f32 	%f531, [_Z14tile_2d_kernelILi128ELi128ELi16ELi8ELi8EEviiifPfS0_fS0__param_3];
	ld.global.f32 	%f423, [%rd16+8];
	mul.f32 	%f424, %f595, %f423;
	fma.rn.f32 	%f425, %f531, %f638, %f424;
	st.global.f32 	[%rd16+8], %f425;
$L__BB0_137:
	ld.param.u32 	%r776, [_Z14tile_2d_kernelILi128ELi128ELi16ELi8ELi8EEviiifPfS0_fS0__param_1];
	ld.param.u32 	%r680, [_Z14tile_2d_kernelILi128ELi128ELi16ELi8ELi8EEviiifPfS0_fS0__param_0];
	setp.ge.u32 	%p181, %r29, %r680;
	setp.ge.u32 	%p182, %r548, %r776;
	or.pred  	%p183, %p181, %p182;
	@%p183 bra 	$L__BB0_139;
	ld.param.f32 	%f596, [_Z14tile_2d_kernelILi128ELi128ELi16ELi8ELi8EEviiifPfS0_fS0__param_6];
	ld.param.f32 	%f532, [_Z14tile_2d_kernelILi128ELi128ELi16ELi8ELi8EEviiifPfS0_fS0__param_3];
	ld.global.f32 	%f426, [%rd16+12];
	mul.f32 	%f427, %f596, %f426;
	fma.rn.f32 	%f428, %f532, %f637, %f427;
	st.global.f32 	[%rd16+12], %f428;
$L__BB0_139:
	ld.param.u32 	%r777, [_Z14tile_2d_kernelILi128ELi128ELi16ELi8ELi8EEviiifPfS0_fS0__param_1];
	ld.param.u32 	%r681, [_Z14tile_2d_kernelILi128ELi128ELi16ELi8ELi8EEviiifPfS0_fS0__param_0];
	setp.ge.u32 	%p184, %r29, %r681;
	setp.ge.u32 	%p185, %r558, %r777;
	or.pred  	%p186, %p184, %p185;
	@%p186 bra 	$L__BB0_141;
	ld.param.f32 	%f597, [_Z14tile_2d_kernelILi128ELi128ELi16ELi8ELi8EEviiifPfS0_fS0__param_6];
	ld.param.f32 	%f533, [_Z14tile_2d_kernelILi128ELi128ELi16ELi8ELi8EEviiifPfS0_fS0__param_3];
	ld.global.f32 	%f429, [%rd16+16];
	mul.f32 	%f430, %f597, %f429;
	fma.rn.f32 	%f431, %f533, %f636, %f430;
	st.global.f32 	[%rd16+16], %f431;
$L__BB0_141:
	ld.param.u32 	%r778, [_Z14tile_2d_kernelILi128ELi128ELi16ELi8ELi8EEviiifPfS0_fS0__param_1];
	ld.param.u32 	%r682, [_Z14tile_2d_kernelILi128ELi128ELi16ELi8ELi8EEviiifPfS0_fS0__param_0];
	setp.ge.u32 	%p187, %r29, %r682;
	setp.ge.u32 	%p188, %r574, %r778;
	or.pred  	%p189, %p187, %p188;
	@%p189 bra 	$L__BB0_143;
	ld.param.f32 	%f598, [_Z14tile_2d_kernelILi128ELi128ELi16ELi8ELi8EEviiifPfS0_fS0__param_6];
	ld.param.f32 	%f534, [_Z14tile_2d_kernelILi128ELi128ELi16ELi8ELi8EEviiifPfS0_fS0__param_3];
	ld.global.f32 	%f432, [%rd16+20];
	mul.f32 	%f433, %f598, %f432;
	fma.rn.f32 	%f434, %f534, %f635, %f433;
	st.global.f32 	[%rd16+20], %f434;
$L__BB0_143:
	ld.param.u32 	%r779, [_Z14tile_2d_kernelILi128ELi128ELi16ELi8ELi8EEviiifPfS0_fS0__param_1];
	ld.param.u32 	%r683, [_Z14tile_2d_kernelILi128ELi128ELi16ELi8ELi8EEviiifPfS0_fS0__param_0];
	setp.ge.u32 	%p190, %r29, %r683;
	setp.ge.u32 	%p191, %r14, %r779;
	or.pred  	%p192, %p190, %p191;
	@%p192 bra 	$L__BB0_145;
	ld.param.f32 	%f599, [_Z14tile_2d_kernelILi128ELi128ELi16ELi8ELi8EEviiifPfS0_fS0__param_6];
	ld.param.f32 	%f535, [_Z14tile_2d_kernelILi128ELi128ELi16ELi8ELi8EEviiifPfS0_fS0__param_3];
	ld.global.f32 	%f435, [%rd16+24];
	mul.f32 	%f436, %f599, %f435;
	fma.rn.f32 	%f437, %f535, %f634, %f436;
	st.global.f32 	[%rd16+24], %f437;
$L__BB0_145:
	ld.param.u32 	%r780, [_Z14tile_2d_kernelILi128ELi128ELi16ELi8ELi8EEviiifPfS0_fS0__param_1];
	ld.param.u32 	%r684, [_Z14tile_2d_kernelILi128ELi128ELi16ELi8ELi8EEviiifPfS0_fS0__param_0];
	setp.ge.u32 	%p193, %r29, %r684;
	setp.ge.u32 	%p194, %r15, %r780;
	or.pred  	%p195, %p193, %p194;
	@%p195 bra 	$L__BB0_147;
	ld.param.f32 	%f600, [_Z14tile_2d_kernelILi128ELi128ELi16ELi8ELi8EEviiifPfS0_fS0__param_6];
	ld.param.f32 	%f536, [_Z14tile_2d_kernelILi128ELi128ELi16ELi8ELi8EEviiifPfS0_fS0__param_3];
	ld.global.f32 	%f438, [%rd16+28];
	mul.f32 	%f439, %f600, %f438;
	fma.rn.f32 	%f440, %f536, %f633, %f439;
	st.global.f32 	[%rd16+28], %f440;
$L__BB0_147:
	ld.param.u32 	%r781, [_Z14tile_2d_kernelILi128ELi128ELi16ELi8ELi8EEviiifPfS0_fS0__param_1];
	ld.param.u32 	%r685, [_Z14tile_2d_kernelILi128ELi128ELi16ELi8ELi8EEviiifPfS0_fS0__param_0];
	setp.ge.u32 	%p196, %r512, %r781;
	add.s32 	%r31, %r5, 6;
	setp.ge.u32 	%p197, %r31, %r685;
	add.s32 	%r32, %r30, %r781;
	or.pred  	%p198, %p197, %p196;
	@%p198 bra 	$L__BB0_149;
	ld.param.f32 	%f601, [_Z14tile_2d_kernelILi128ELi128ELi16ELi8ELi8EEviiifPfS0_fS0__param_6];
	ld.param.f32 	%f537, [_Z14tile_2d_kernelILi128ELi128ELi16ELi8ELi8EEviiifPfS0_fS0__param_3];
	add.s32 	%r627, %r4, %r32;
	cvt.s64.s32 	%rd224, %r627;
	add.s64 	%rd225, %rd224, %rd9;
	shl.b64 	%rd226, %rd225, 2;
	add.s64 	%rd227, %rd12, %rd226;
	ld.global.f32 	%f441, [%rd227];
	mul.f32 	%f442, %f601, %f441;
	fma.rn.f32 	%f443, %f537, %f632, %f442;
	st.global.f32 	[%rd227], %f443;
$L__BB0_149:
	ld.param.u32 	%r782, [_Z14tile_2d_kernelILi128ELi128ELi16ELi8ELi8EEviiifPfS0_fS0__param_1];
	ld.param.u32 	%r686, [_Z14tile_2d_kernelILi128ELi128ELi16ELi8ELi8EEviiifPfS0_fS0__param_0];
	setp.ge.u32 	%p199, %r31, %r686;
	setp.ge.u32 	%p200, %r591, %r782;
	cvt.s64.s32 	%rd228, %r32;
	add.s64 	%rd229, %rd10, %rd228;
	add.s64 	%rd230, %rd229, %rd9;
	shl.b64 	%rd231, %rd230, 2;
	add.s64 	%rd17, %rd12, %rd231;
	or.pred  	%p201, %p199, %p200;
	@%p201 bra 	$L__BB0_151;
	ld.param.f32 	%f602, [_Z14tile_2d_kernelILi128ELi128ELi16ELi8ELi8EEviiifPfS0_fS0__param_6];
	ld.param.f32 	%f538, [_Z14tile_2d_kernelILi128ELi128ELi16ELi8ELi8EEviiifPfS0_fS0__param_3];
	ld.global.f32 	%f444, [%rd17+4];
	mul.f32 	%f445, %f602, %f444;
	fma.rn.f32 	%f446, %f538, %f631, %f445;
	st.global.f32 	[%rd17+4], %f446;
$L__BB0_151:
	ld.param.u32 	%r783, [_Z14tile_2d_kernelILi128ELi128ELi16ELi8ELi8EEviiifPfS0_fS0__param_1];
	ld.param.u32 	%r687, [_Z14tile_2d_kernelILi128ELi128ELi16ELi8ELi8EEviiifPfS0_fS0__param_0];
	setp.ge.u32 	%p202, %r31, %r687;
	setp.ge.u32 	%p203, %r538, %r783;
	or.pred  	%p204, %p202, %p203;
	@%p204 bra 	$L__BB0_153;
	ld.param.f32 	%f603, [_Z14tile_2d_kernelILi128ELi128ELi16ELi8ELi8EEviiifPfS0_fS0__param_6];
	ld.param.f32 	%f539, [_Z14tile_2d_kernelILi128ELi128ELi16ELi8ELi8EEviiifPfS0_fS0__param_3];
	ld.global.f32 	%f447, [%rd17+8];
	mul.f32 	%f448, %f603, %f447;
	fma.rn.f32 	%f449, %f539, %f630, %f448;
	st.global.f32 	[%rd17+8], %f449;
$L__BB0_153:
	ld.param.u32 	%r784, [_Z14tile_2d_kernelILi128ELi128ELi16ELi8ELi8EEviiifPfS0_fS0__param_1];
	ld.param.u32 	%r688, [_Z14tile_2d_kernelILi128ELi128ELi16ELi8ELi8EEviiifPfS0_fS0__param_0];
	setp.ge.u32 	%p205, %r31, %r688;
	setp.ge.u32 	%p206, %r548, %r784;
	or.pred  	%p207, %p205, %p206;
	@%p207 bra 	$L__BB0_155;
	ld.param.f32 	%f604, [_Z14tile_2d_kernelILi128ELi128ELi16ELi8ELi8EEviiifPfS0_fS0__param_6];
	ld.param.f32 	%f540, [_Z14tile_2d_kernelILi128ELi128ELi16ELi8ELi8EEviiifPfS0_fS0__param_3];
	ld.global.f32 	%f450, [%rd17+12];
	mul.f32 	%f451, %f604, %f450;
	fma.rn.f32 	%f452, %f540, %f629, %f451;
	st.global.f32 	[%rd17+12], %f452;
$L__BB0_155:
	ld.param.u32 	%r785, [_Z14tile_2d_kernelILi128ELi128ELi16ELi8ELi8EEviiifPfS0_fS0__param_1];
	ld.param.u32 	%r689, [_Z14tile_2d_kernelILi128ELi128ELi16ELi8ELi8EEviiifPfS0_fS0__param_0];
	setp.ge.u32 	%p208, %r31, %r689;
	setp.ge.u32 	%p209, %r558, %r785;
	or.pred  	%p210, %p208, %p209;
	@%p210 bra 	$L__BB0_157;
	ld.param.f32 	%f605, [_Z14tile_2d_kernelILi128ELi128ELi16ELi8ELi8EEviiifPfS0_fS0__param_6];
	ld.param.f32 	%f541, [_Z14tile_2d_kernelILi128ELi128ELi16ELi8ELi8EEviiifPfS0_fS0__param_3];
	ld.global.f32 	%f453, [%rd17+16];
	mul.f32 	%f454, %f605, %f453;
	fma.rn.f32 	%f455, %f541, %f628, %f454;
	st.global.f32 	[%rd17+16], %f455;
$L__BB0_157:
	ld.param.u32 	%r786, [_Z14tile_2d_kernelILi128ELi128ELi16ELi8ELi8EEviiifPfS0_fS0__param_1];
	ld.param.u32 	%r690, [_Z14tile_2d_kernelILi128ELi128ELi16ELi8ELi8EEviiifPfS0_fS0__param_0];
	setp.ge.u32 	%p211, %r31, %r690;
	setp.ge.u32 	%p212, %r574, %r786;
	or.pred  	%p213, %p211, %p212;
	@%p213 bra 	$L__BB0_159;
	ld.param.f32 	%f606, [_Z14tile_2d_kernelILi128ELi128ELi16ELi8ELi8EEviiifPfS0_fS0__param_6];
	ld.param.f32 	%f542, [_Z14tile_2d_kernelILi128ELi128ELi16ELi8ELi8EEviiifPfS0_fS0__param_3];
	ld.global.f32 	%f456, [%rd17+20];
	mul.f32 	%f457, %f606, %f456;
	fma.rn.f32 	%f458, %f542, %f627, %f457;
	st.global.f32 	[%rd17+20], %f458;
$L__BB0_159:
	ld.param.u32 	%r787, [_Z14tile_2d_kernelILi128ELi128ELi16ELi8ELi8EEviiifPfS0_fS0__param_1];
	ld.param.u32 	%r691, [_Z14tile_2d_kernelILi128ELi128ELi16ELi8ELi8EEviiifPfS0_fS0__param_0];
	setp.ge.u32 	%p214, %r31, %r691;
	setp.ge.u32 	%p215, %r14, %r787;
	or.pred  	%p216, %p214, %p215;
	@%p216 bra 	$L__BB0_161;
	ld.param.f32 	%f607, [_Z14tile_2d_kernelILi128ELi128ELi16ELi8ELi8EEviiifPfS0_fS0__param_6];
	ld.param.f32 	%f543, [_Z14tile_2d_kernelILi128ELi128ELi16ELi8ELi8EEviiifPfS0_fS0__param_3];
	ld.global.f32 	%f459, [%rd17+24];
	mul.f32 	%f460, %f607, %f459;
	fma.rn.f32 	%f461, %f543, %f626, %f460;
	st.global.f32 	[%rd17+24], %f461;
$L__BB0_161:
	ld.param.u32 	%r788, [_Z14tile_2d_kernelILi128ELi128ELi16ELi8ELi8EEviiifPfS0_fS0__param_1];
	ld.param.u32 	%r692, [_Z14tile_2d_kernelILi128ELi128ELi16ELi8ELi8EEviiifPfS0_fS0__param_0];
	setp.ge.u32 	%p217, %r31, %r692;
	setp.ge.u32 	%p218, %r15, %r788;
	or.pred  	%p219, %p217, %p218;
	@%p219 bra 	$L__BB0_163;
	ld.param.f32 	%f608, [_Z14tile_2d_kernelILi128ELi128ELi16ELi8ELi8EEviiifPfS0_fS0__param_6];
	ld.param.f32 	%f544, [_Z14tile_2d_kernelILi128ELi128ELi16ELi8ELi8EEviiifPfS0_fS0__param_3];
	ld.global.f32 	%f462, [%rd17+28];
	mul.f32 	%f463, %f608, %f462;
	fma.rn.f32 	%f464, %f544, %f625, %f463;
	st.global.f32 	[%rd17+28], %f464;
$L__BB0_163:
	ld.param.u32 	%r789, [_Z14tile_2d_kernelILi128ELi128ELi16ELi8ELi8EEviiifPfS0_fS0__param_1];
	ld.param.u32 	%r693, [_Z14tile_2d_kernelILi128ELi128ELi16ELi8ELi8EEviiifPfS0_fS0__param_0];
	setp.ge.u32 	%p220, %r512, %r789;
	add.s32 	%r33, %r5, 7;
	setp.ge.u32 	%p221, %r33, %r693;
	add.s32 	%r34, %r32, %r789;
	or.pred  	%p222, %p221, %p220;
	@%p222 bra 	$L__BB0_165;
	ld.param.f32 	%f609, [_Z14tile_2d_kernelILi128ELi128ELi16ELi8ELi8EEviiifPfS0_fS0__param_6];
	ld.param.f32 	%f545, [_Z14tile_2d_kernelILi128ELi128ELi16ELi8ELi8EEviiifPfS0_fS0__param_3];
	add.s32 	%r628, %r4, %r34;
	cvt.s64.s32 	%rd232, %r628;
	add.s64 	%rd233, %rd232, %rd9;
	shl.b64 	%rd234, %rd233, 2;
	add.s64 	%rd235, %rd12, %rd234;
	ld.global.f32 	%f465, [%rd235];
	mul.f32 	%f466, %f609, %f465;
	fma.rn.f32 	%f467, %f545, %f624, %f466;
	st.global.f32 	[%rd235], %f467;
$L__BB0_165:
	ld.param.u32 	%r790, [_Z14tile_2d_kernelILi128ELi128ELi16ELi8ELi8EEviiifPfS0_fS0__param_1];
	ld.param.u32 	%r694, [_Z14tile_2d_kernelILi128ELi128ELi16ELi8ELi8EEviiifPfS0_fS0__param_0];
	setp.ge.u32 	%p223, %r33, %r694;
	setp.ge.u32 	%p224, %r591, %r790;
	cvt.s64.s32 	%rd236, %r34;
	add.s64 	%rd237, %rd10, %rd236;
	add.s64 	%rd238, %rd237, %rd9;
	shl.b64 	%rd239, %rd238, 2;
	add.s64 	%rd18, %rd12, %rd239;
	or.pred  	%p225, %p223, %p224;
	@%p225 bra 	$L__BB0_167;
	ld.param.f32 	%f610, [_Z14tile_2d_kernelILi128ELi128ELi16ELi8ELi8EEviiifPfS0_fS0__param_6];
	ld.param.f32 	%f546, [_Z14tile_2d_kernelILi128ELi128ELi16ELi8ELi8EEviiifPfS0_fS0__param_3];
	ld.global.f32 	%f468, [%rd18+4];
	mul.f32 	%f469, %f610, %f468;
	fma.rn.f32 	%f470, %f546, %f623, %f469;
	st.global.f32 	[%rd18+4], %f470;
$L__BB0_167:
	ld.param.u32 	%r791, [_Z14tile_2d_kernelILi128ELi128ELi16ELi8ELi8EEviiifPfS0_fS0__param_1];
	ld.param.u32 	%r695, [_Z14tile_2d_kernelILi128ELi128ELi16ELi8ELi8EEviiifPfS0_fS0__param_0];
	setp.ge.u32 	%p226, %r33, %r695;
	setp.ge.u32 	%p227, %r538, %r791;
	or.pred  	%p228, %p226, %p227;
	@%p228 bra 	$L__BB0_169;
	ld.param.f32 	%f611, [_Z14tile_2d_kernelILi128ELi128ELi16ELi8ELi8EEviiifPfS0_fS0__param_6];
	ld.param.f32 	%f547, [_Z14tile_2d_kernelILi128ELi128ELi16ELi8ELi8EEviiifPfS0_fS0__param_3];
	ld.global.f32 	%f471, [%rd18+8];
	mul.f32 	%f472, %f611, %f471;
	fma.rn.f32 	%f473, %f547, %f622, %f472;
	st.global.f32 	[%rd18+8], %f473;
$L__BB0_169:
	ld.param.u32 	%r792, [_Z14tile_2d_kernelILi128ELi128ELi16ELi8ELi8EEviiifPfS0_fS0__param_1];
	ld.param.u32 	%r696, [_Z14tile_2d_kernelILi128ELi128ELi16ELi8ELi8EEviiifPfS0_fS0__param_0];
	setp.ge.u32 	%p229, %r33, %r696;
	setp.ge.u32 	%p230, %r548, %r792;
	or.pred  	%p231, %p229, %p230;
	@%p231 bra 	$L__BB0_171;
	ld.param.f32 	%f612, [_Z14tile_2d_kernelILi128ELi128ELi16ELi8ELi8EEviiifPfS0_fS0__param_6];
	ld.param.f32 	%f548, [_Z14tile_2d_kernelILi128ELi128ELi16ELi8ELi8EEviiifPfS0_fS0__param_3];
	ld.global.f32 	%f474, [%rd18+12];
	mul.f32 	%f475, %f612, %f474;
	fma.rn.f32 	%f476, %f548, %f621, %f475;
	st.global.f32 	[%rd18+12], %f476;
$L__BB0_171:
	ld.param.u32 	%r793, [_Z14tile_2d_kernelILi128ELi128ELi16ELi8ELi8EEviiifPfS0_fS0__param_1];
	ld.param.u32 	%r697, [_Z14tile_2d_kernelILi128ELi128ELi16ELi8ELi8EEviiifPfS0_fS0__param_0];
	setp.ge.u32 	%p232, %r33, %r697;
	setp.ge.u32 	%p233, %r558, %r793;
	or.pred  	%p234, %p232, %p233;
	@%p234 bra 	$L__BB0_173;
	ld.param.f32 	%f613, [_Z14tile_2d_kernelILi128ELi128ELi16ELi8ELi8EEviiifPfS0_fS0__param_6];
	ld.param.f32 	%f549, [_Z14tile_2d_kernelILi128ELi128ELi16ELi8ELi8EEviiifPfS0_fS0__param_3];
	ld.global.f32 	%f477, [%rd18+16];
	mul.f32 	%f478, %f613, %f477;
	fma.rn.f32 	%f479, %f549, %f620, %f478;
	st.global.f32 	[%rd18+16], %f479;
$L__BB0_173:
	ld.param.u32 	%r794, [_Z14tile_2d_kernelILi128ELi128ELi16ELi8ELi8EEviiifPfS0_fS0__param_1];
	ld.param.u32 	%r698, [_Z14tile_2d_kernelILi128ELi128ELi16ELi8ELi8EEviiifPfS0_fS0__param_0];
	setp.ge.u32 	%p235, %r33, %r698;
	setp.ge.u32 	%p236, %r574, %r794;
	or.pred  	%p237, %p235, %p236;
	@%p237 bra 	$L__BB0_175;
	ld.param.f32 	%f614, [_Z14tile_2d_kernelILi128ELi128ELi16ELi8ELi8EEviiifPfS0_fS0__param_6];
	ld.param.f32 	%f550, [_Z14tile_2d_kernelILi128ELi128ELi16ELi8ELi8EEviiifPfS0_fS0__param_3];
	ld.global.f32 	%f480, [%rd18+20];
	mul.f32 	%f481, %f614, %f480;
	fma.rn.f32 	%f482, %f550, %f619, %f481;
	st.global.f32 	[%rd18+20], %f482;
$L__BB0_175:
	ld.param.u32 	%r795, [_Z14tile_2d_kernelILi128ELi128ELi16ELi8ELi8EEviiifPfS0_fS0__param_1];
	ld.param.u32 	%r699, [_Z14tile_2d_kernelILi128ELi128ELi16ELi8ELi8EEviiifPfS0_fS0__param_0];
	setp.ge.u32 	%p238, %r33, %r699;
	setp.ge.u32 	%p239, %r14, %r795;
	or.pred  	%p240, %p238, %p239;
	@%p240 bra 	$L__BB0_177;
	ld.param.f32 	%f615, [_Z14tile_2d_kernelILi128ELi128ELi16ELi8ELi8EEviiifPfS0_fS0__param_6];
	ld.param.f32 	%f551, [_Z14tile_2d_kernelILi128ELi128ELi16ELi8ELi8EEviiifPfS0_fS0__param_3];
	ld.global.f32 	%f483, [%rd18+24];
	mul.f32 	%f484, %f615, %f483;
	fma.rn.f32 	%f485, %f551, %f618, %f484;
	st.global.f32 	[%rd18+24], %f485;
$L__BB0_177:
	ld.param.u32 	%r796, [_Z14tile_2d_kernelILi128ELi128ELi16ELi8ELi8EEviiifPfS0_fS0__param_1];
	ld.param.u32 	%r700, [_Z14tile_2d_kernelILi128ELi128ELi16ELi8ELi8EEviiifPfS0_fS0__param_0];
	setp.ge.u32 	%p241, %r33, %r700;
	setp.ge.u32 	%p242, %r15, %r796;
	or.pred  	%p243, %p241, %p242;
	@%p243 bra 	$L__BB0_179;
	ld.param.f32 	%f616, [_Z14tile_2d_kernelILi128ELi128ELi16ELi8ELi8EEviiifPfS0_fS0__param_6];
	ld.param.f32 	%f552, [_Z14tile_2d_kernelILi128ELi128ELi16ELi8ELi8EEviiifPfS0_fS0__param_3];
	ld.global.f32 	%f486, [%rd18+28];
	mul.f32 	%f487, %f616, %f486;
	fma.rn.f32 	%f488, %f552, %f617, %f487;
	st.global.f32 	[%rd18+28], %f488;
$L__BB0_179:
	ret;

}


// ===== COMPILED SASS (sm_100) =====

	.target	sm_100

	.elftype	@"ET_EXEC"


//--------------------- .note.nv.tkinfo           --------------------------
	.section	.note.nv.tkinfo,"",@"SHT_NOTE"
	.sectionflags	@"SHF_NOTE_NV_TKINFO"
	.tkinfo
        /*0018*/ 	.word	0x00000002
        /*0030*/ 	.string	""
        /*0030*/ 	.string	"ptxas"
        /*0030*/ 	.string	"Cuda compilation tools, release 13.0, V13.0.88"
        /*0030*/ 	.string	"Build cuda_13.0.r13.0/compiler.36424714_0"
        /*0030*/ 	.string	"-arch sm_100 -m 64 "



//--------------------- .note.nv.cuinfo           --------------------------
	.section	.note.nv.cuinfo,"",@"SHT_NOTE"
	.sectionflags	@"SHF_NOTE_NV_CUINFO"
        /*0018*/ 	.short	0x0002
        /*001a*/ 	.short	0x0064
        /*001c*/ 	.short	0x0082
	.zero		2


//--------------------- .nv.info                  --------------------------
	.section	.nv.info,"",@"SHT_CUDA_INFO"
	.align	4


	//----- nvinfo : EIATTR_REGCOUNT
	.align		4
        /*0000*/ 	.byte	0x04, 0x2f
        /*0002*/ 	.short	(.L_1 - .L_0)
	.align		4
.L_0:
        /*0004*/ 	.word	index@(_Z14tile_2d_kernelILi128ELi128ELi16ELi8ELi8EEviiifPfS0_fS0_)
        /*0008*/ 	.word	0x00000070


	//----- nvinfo : EIATTR_FRAME_SIZE
	.align		4
.L_1:
        /*000c*/ 	.byte	0x04, 0x11
        /*000e*/ 	.short	(.L_3 - .L_2)
	.align		4
.L_2:
        /*0010*/ 	.word	index@(_Z14tile_2d_kernelILi128ELi128ELi16ELi8ELi8EEviiifPfS0_fS0_)
        /*0014*/ 	.word	0x00000000


	//----- nvinfo : EIATTR_MIN_STACK_SIZE
	.align		4
.L_3:
        /*0018*/ 	.byte	0x04, 0x12
        /*001a*/ 	.short	(.L_5 - .L_4)
	.align		4
.L_4:
        /*001c*/ 	.word	index@(_Z14tile_2d_kernelILi128ELi128ELi16ELi8ELi8EEviiifPfS0_fS0_)
        /*0020*/ 	.word	0x00000000
.L_5:


//--------------------- .nv.compat                --------------------------
	.section	.nv.compat,"",@"SHT_CUDA_COMPAT_INFO"
	.align	4
        /*0000*/ 	.byte	0x02, 0x09, 0x00, 0x00, 0x02, 0x02, 0x01, 0x00, 0x02, 0x05, 0x05, 0x00, 0x03, 0x07, 0x01, 0x01
        /*0010*/ 	.byte	0x02, 0x03, 0x00, 0x00, 0x02, 0x06, 0x01, 0x00, 0x04, 0x0b, 0x08, 0x00, 0x09, 0x00, 0x00, 0x00
        /*0020*/ 	.byte	0x00, 0x00, 0x00, 0x00


//--------------------- .nv.info._Z14tile_2d_kernelILi128ELi128ELi16ELi8ELi8EEviiifPfS0_fS0_ --------------------------
	.section	.nv.info._Z14tile_2d_kernelILi128ELi128ELi16ELi8ELi8EEviiifPfS0_fS0_,"",@"SHT_CUDA_INFO"
	.sectionflags	@""
	.align	4


	//----- nvinfo : EIATTR_CUDA_API_VERSION
	.align		4
        /*0000*/ 	.byte	0x04, 0x37
        /*0002*/ 	.short	(.L_7 - .L_6)
.L_6:
        /*0004*/ 	.word	0x00000082


	//----- nvinfo : EIATTR_KPARAM_INFO
	.align		4
.L_7:
        /*0008*/ 	.byte	0x04, 0x17
        /*000a*/ 	.short	(.L_9 - .L_8)
.L_8:
        /*000c*/ 	.word	0x00000000
        /*0010*/ 	.short	0x0007
        /*0012*/ 	.short	0x0028
        /*0014*/ 	.byte	0x00, 0xf5, 0x21, 0x00


	//----- nvinfo : EIATTR_KPARAM_INFO
	.align		4
.L_9:
        /*0018*/ 	.byte	0x04, 0x17
        /*001a*/ 	.short	(.L_11 - .L_10)
.L_10:
        /*001c*/ 	.word	0x00000000
        /*0020*/ 	.short	0x0006
        /*0022*/ 	.short	0x0020
        /*0024*/ 	.byte	0x00, 0xf0, 0x11, 0x00


	//----- nvinfo : EIATTR_KPARAM_INFO
	.align		4
.L_11:
        /*0028*/ 	.byte	0x04, 0x17
        /*002a*/ 	.short	(.L_13 - .L_12)
.L_12:
        /*002c*/ 	.word	0x00000000
        /*0030*/ 	.short	0x0005
        /*0032*/ 	.short	0x0018
        /*0034*/ 	.byte	0x00, 0xf5, 0x21, 0x00


	//----- nvinfo : EIATTR_KPARAM_INFO
	.align		4
.L_13:
        /*0038*/ 	.byte	0x04, 0x17
        /*003a*/ 	.short	(.L_15 - .L_14)
.L_14:
        /*003c*/ 	.word	0x00000000
        /*0040*/ 	.short	0x0004
        /*0042*/ 	.short	0x0010
        /*0044*/ 	.byte	0x00, 0xf5, 0x21, 0x00


	//----- nvinfo : EIATTR_KPARAM_INFO
	.align		4
.L_15:
        /*0048*/ 	.byte	0x04, 0x17
        /*004a*/ 	.short	(.L_17 - .L_16)
.L_16:
        /*004c*/ 	.word	0x00000000
        /*0050*/ 	.short	0x0003
        /*0052*/ 	.short	0x000c
        /*0054*/ 	.byte	0x00, 0xf0, 0x11, 0x00


	//----- nvinfo : EIATTR_KPARAM_INFO
	.align		4
.L_17:
        /*0058*/ 	.byte	0x04, 0x17
        /*005a*/ 	.short	(.L_19 - .L_18)
.L_18:
        /*005c*/ 	.word	0x00000000
        /*0060*/ 	.short	0x0002
        /*0062*/ 	.short	0x0008
        /*0064*/ 	.byte	0x00, 0xf0, 0x11, 0x00


	//----- nvinfo : EIATTR_KPARAM_INFO
	.align		4
.L_19:
        /*0068*/ 	.byte	0x04, 0x17
        /*006a*/ 	.short	(.L_21 - .L_20)
.L_20:
        /*006c*/ 	.word	0x00000000
        /*0070*/ 	.short	0x0001
        /*0072*/ 	.short	0x0004
        /*0074*/ 	.byte	0x00, 0xf0, 0x11, 0x00


	//----- nvinfo : EIATTR_KPARAM_INFO
	.align		4
.L_21:
        /*0078*/ 	.byte	0x04, 0x17
        /*007a*/ 	.short	(.L_23 - .L_22)
.L_22:
        /*007c*/ 	.word	0x00000000
        /*0080*/ 	.short	0x0000
        /*0082*/ 	.short	0x0000
        /*0084*/ 	.byte	0x00, 0xf0, 0x11, 0x00


	//----- nvinfo : EIATTR_SPARSE_MMA_MASK
	.align		4
.L_23:
        /*0088*/ 	.byte	0x03, 0x50
        /*008a*/ 	.short	0x0000


	//----- nvinfo : EIATTR_MAXREG_COUNT
	.align		4
        /*008c*/ 	.byte	0x03, 0x1b
        /*008e*/ 	.short	0x00ff


	//----- nvinfo : EIATTR_NUM_BARRIERS
	.align		4
        /*0090*/ 	.byte	0x02, 0x4c
        /*0092*/ 	.byte	0x01
	.zero		1


	//----- nvinfo : EIATTR_MERCURY_ISA_VERSION
	.align		4
        /*0094*/ 	.byte	0x03, 0x5f
        /*0096*/ 	.short	0x0101


	//----- nvinfo : EIATTR_INT_WARP_WIDE_INSTR_OFFSETS
	.align		4
        /*0098*/ 	.byte	0x04, 0x31
        /*009a*/ 	.short	(.L_25 - .L_24)


	//   ....[0]....
.L_24:
        /*009c*/ 	.word	0x00001aa0


	//   ....[1]....
        /*00a0*/ 	.word	0x00001b50


	//   ....[2]....
        /*00a4*/ 	.word	0x00001c00


	//   ....[3]....
        /*00a8*/ 	.word	0x00001de0


	//   ....[4]....
        /*00ac*/ 	.word	0x00001e80


	//----- nvinfo : EIATTR_VRC_CTA_INIT_COUNT
	.align		4
.L_25:
        /*00b0*/ 	.byte	0x02, 0x4a
	.zero		1
	.zero		1


	//----- nvinfo : EIATTR_EXIT_INSTR_OFFSETS
	.align		4
        /*00b4*/ 	.byte	0x04, 0x1c
        /*00b6*/ 	.short	(.L_27 - .L_26)


	//   ....[0]....
.L_26:
        /*00b8*/ 	.word	0x000043b0


	//   ....[1]....
        /*00bc*/ 	.word	0x00004420


	//----- nvinfo : EIATTR_CRS_STACK_SIZE
	.align		4
.L_27:
        /*00c0*/ 	.byte	0x04, 0x1e
        /*00c2*/ 	.short	(.L_29 - .L_28)
.L_28:
        /*00c4*/ 	.word	0x00000000


	//----- nvinfo : EIATTR_CBANK_PARAM_SIZE
	.align		4
.L_29:
        /*00c8*/ 	.byte	0x03, 0x19
        /*00ca*/ 	.short	0x0030


	//----- nvinfo : EIATTR_PARAM_CBANK
	.align		4
        /*00cc*/ 	.byte	0x04, 0x0a
        /*00ce*/ 	.short	(.L_31 - .L_30)
	.align		4
.L_30:
        /*00d0*/ 	.word	index@(.nv.constant0._Z14tile_2d_kernelILi128ELi128ELi16ELi8ELi8EEviiifPfS0_fS0_)
        /*00d4*/ 	.short	0x0380
        /*00d6*/ 	.short	0x0030


	//----- nvinfo : EIATTR_SW_WAR
	.align		4
.L_31:
        /*00d8*/ 	.byte	0x04, 0x36
        /*00da*/ 	.short	(.L_33 - .L_32)
.L_32:
        /*00dc*/ 	.word	0x00000008
.L_33:


//--------------------- .nv.callgraph             --------------------------
	.section	.nv.callgraph,"",@"SHT_CUDA_CALLGRAPH"
	.align	4
	.sectionentsize	8
	.align		4
        /*0000*/ 	.word	0x00000000
	.align		4
        /*0004*/ 	.word	0xffffffff
	.align		4
        /*0008*/ 	.word	0x00000000
	.align		4
        /*000c*/ 	.word	0xfffffffe
	.align		4
        /*0010*/ 	.word	0x00000000
	.align		4
        /*0014*/ 	.word	0xfffffffd
	.align		4
        /*0018*/ 	.word	0x00000000
	.align		4
        /*001c*/ 	.word	0xfffffffc


//--------------------- .text._Z14tile_2d_kernelILi128ELi128ELi16ELi8ELi8EEviiifPfS0_fS0_ --------------------------
	.section	.text._Z14tile_2d_kernelILi128ELi128ELi16ELi8ELi8EEviiifPfS0_fS0_,"ax",@progbits
	.align	128
        .global         _Z14tile_2d_kernelILi128ELi128ELi16ELi8ELi8EEviiifPfS0_fS0_
        .type           _Z14tile_2d_kernelILi128ELi128ELi16ELi8ELi8EEviiifPfS0_fS0_,@function
        .size           _Z14tile_2d_kernelILi128ELi128ELi16ELi8ELi8EEviiifPfS0_fS0_,(.L_x_6 - _Z14tile_2d_kernelILi128ELi128ELi16ELi8ELi8EEviiifPfS0_fS0_)
        .other          _Z14tile_2d_kernelILi128ELi128ELi16ELi8ELi8EEviiifPfS0_fS0_,@"STO_CUDA_ENTRY STV_DEFAULT"
_Z14tile_2d_kernelILi128ELi128ELi16ELi8ELi8EEviiifPfS0_fS0_:
.text._Z14tile_2d_kernelILi128ELi128ELi16ELi8ELi8EEviiifPfS0_fS0_:
[----:B------:R-:W-:Y:S01]  /*0000*/  LDC R1, c[0x0][0x37c] ;  /* 0x0000df00ff017b82 */ /* 0x000fe20000000800 */
[----:B------:R-:W0:Y:S07]  /*0010*/  LDCU UR9, c[0x0][0x388] ;  /* 0x00007100ff0977ac */ /* 0x000e2e0008000800 */
[----:B------:R-:W1:Y:S01]  /*0020*/  S2UR UR11, SR_CTAID.X ;  /* 0x00000000000b79c3 */ /* 0x000e620000002500 */
[----:B------:R-:W-:Y:S01]  /*0030*/  IMAD.MOV.U32 R0, RZ, RZ, RZ ;  /* 0x000000ffff007224 */ /* 0x000fe200078e00ff */
[----:B------:R-:W-:-:S02]  /*0040*/  CS2R R2, SRZ ;  /* 0x0000000000027805 */ /* 0x000fc4000001ff00 */
[----:B------:R-:W-:Y:S02]  /*0050*/  CS2R R4, SRZ ;  /* 0x0000000000047805 */ /* 0x000fe4000001ff00 */
[----:B------:R-:W-:Y:S02]  /*0060*/  CS2R R6, SRZ ;  /* 0x0000000000067805 */ /* 0x000fe4000001ff00 */
[----:B------:R-:W-:Y:S02]  /*0070*/  CS2R R8, SRZ ;  /* 0x0000000000087805 */ /* 0x000fe4000001ff00 */
[----:B------:R-:W-:Y:S02]  /*0080*/  CS2R R10, SRZ ;  /* 0x00000000000a7805 */ /* 0x000fe4000001ff00 */
[----:B------:R-:W-:Y:S02]  /*0090*/  CS2R R12, SRZ ;  /* 0x00000000000c7805 */ /* 0x000fe4000001ff00 */
        /* <DEDUP_REMOVED lines=8> */
[----:B------:R-:W-:Y:S01]  /*0120*/  CS2R R30, SRZ ;  /* 0x00000000001e7805 */ /* 0x000fe2000001ff00 */
[----:B0-----:R-:W-:Y:S01]  /*0130*/  UISETP.GE.AND UP0, UPT, UR9, 0x1, UPT ;  /* 0x000000010900788c */ /* 0x001fe2000bf06270 */
        /* <DEDUP_REMOVED lines=12> */
[----:B------:R-:W-:Y:S01]  /*0200*/  IMAD.MOV.U32 R81, RZ, RZ, RZ ;  /* 0x000000ffff517224 */ /* 0x000fe200078e00ff */
[----:B------:R-:W-:Y:S01]  /*0210*/  CS2R R64, SRZ ;  /* 0x0000000000407805 */ /* 0x000fe2000001ff00 */
[----:B------:R-:W-:Y:S01]  /*0220*/  IMAD.MOV.U32 R82, RZ, RZ, RZ ;  /* 0x000000ffff527224 */ /* 0x000fe200078e00ff */
[----:B------:R-:W-:Y:S01]  /*0230*/  CS2R R76, SRZ ;  /* 0x00000000004c7805 */ /* 0x000fe2000001ff00 */
[----:B------:R-:W-:Y:S01]  /*0240*/  IMAD.MOV.U32 R97, RZ, RZ, RZ ;  /* 0x000000ffff617224 */ /* 0x000fe200078e00ff */
[----:B------:R-:W0:Y:S01]  /*0250*/  LDCU.64 UR12, c[0x0][0x358] ;  /* 0x00006b00ff0c77ac */ /* 0x000e220008000a00 */
[----:B------:R-:W-:Y:S02]  /*0260*/  IMAD.MOV.U32 R94, RZ, RZ, RZ ;  /* 0x000000ffff5e7224 */ /* 0x000fe400078e00ff */
[----:B------:R-:W-:Y:S01]  /*0270*/  IMAD.MOV.U32 R87, RZ, RZ, RZ ;  /* 0x000000ffff577224 */ /* 0x000fe200078e00ff */
[----:B-1----:R-:W-:Y:S06]  /*0280*/  BRA.U !UP0, `(.L_x_0) ;  /* 0x0000001508187547 */ /* 0x002fec000b800000 */
[----:B------:R-:W1:Y:S01]  /*0290*/  S2UR UR8, SR_CTAID.Y ;  /* 0x00000000000879c3 */ /* 0x000e620000002600 */
[----:B------:R-:W2:Y:S01]  /*02a0*/  S2R R73, SR_TID.Y ;  /* 0x0000000000497919 */ /* 0x000ea20000002200 */
[----:B------:R-:W3:Y:S01]  /*02b0*/  LDCU.128 UR4, c[0x0][0x390] ;  /* 0x00007200ff0477ac */ /* 0x000ee20008000c00 */
[----:B------:R-:W-:Y:S01]  /*02c0*/  IMAD.MOV.U32 R0, RZ, RZ, RZ ;  /* 0x000000ffff007224 */ /* 0x000fe200078e00ff */
[----:B------:R-:W4:Y:S04]  /*02d0*/  S2R R72, SR_TID.X ;  /* 0x0000000000487919 */ /* 0x000f280000002100 */
[----:B------:R-:W5:Y:S01]  /*02e0*/  S2UR UR10, SR_CgaCtaId ;  /* 0x00000000000a79c3 */ /* 0x000f620000008800 */
[----:B-1----:R-:W-:-:S04]  /*02f0*/  USHF.L.U32 UR8, UR8, 0x7, URZ ;  /* 0x0000000708087899 */ /* 0x002fc800080006ff */
[----:B------:R-:W-:-:S04]  /*0300*/  UIMAD UR9, UR8, UR9, URZ ;  /* 0x00000009080972a4 */ /* 0x000fc8000f8e02ff */
[----:B---3--:R-:W-:Y:S01]  /*0310*/  UIMAD.WIDE.U32 UR4, UR9, 0x4, UR4 ;  /* 0x00000004090478a5 */ /* 0x008fe2000f8e0004 */
[----:B--2---:R-:W-:Y:S02]  /*0320*/  LEA R85, R73, UR8, 0x3 ;  /* 0x0000000849557c11 */ /* 0x004fe4000f8e18ff */
[----:B------:R-:W-:Y:S02]  /*0330*/  UMOV UR9, 0x400 ;  /* 0x0000040000097882 */ /* 0x000fe40000000000 */
[----:B-----5:R-:W-:Y:S01]  /*0340*/  ULEA UR10, UR10, UR9, 0x18 ;  /* 0x000000090a0a7291 */ /* 0x020fe2000f8ec0ff */
[----:B------:R-:W-:Y:S01]  /*0350*/  IMAD.U32 R32, RZ, RZ, UR4 ;  /* 0x00000004ff207e24 */ /* 0x000fe2000f8e00ff */
[----:B------:R-:W-:Y:S01]  /*0360*/  USHF.L.U32 UR9, UR11, 0x7, URZ ;  /* 0x000000070b097899 */ /* 0x000fe200080006ff */
[----:B------:R-:W-:Y:S01]  /*0370*/  IMAD.U32 R33, RZ, RZ, UR5 ;  /* 0x00000005ff217e24 */ /* 0x000fe2000f8e00ff */
[----:B------:R-:W-:Y:S01]  /*0380*/  UMOV UR4, URZ ;  /* 0x000000ff00047c82 */ /* 0x000fe20008000000 */
[----:B------:R-:W-:Y:S01]  /*0390*/  IMAD.MOV.U32 R62, RZ, RZ, R32 ;  /* 0x000000ffff3e7224 */ /* 0x000fe200078e0020 */
[----:B----4-:R-:W-:Y:S01]  /*03a0*/  LEA R74, R72, UR10, 0x2 ;  /* 0x0000000a484a7c11 */ /* 0x010fe2000f8e10ff */
[----:B------:R-:W-:Y:S01]  /*03b0*/  IMAD.MOV.U32 R63, RZ, RZ, R33 ;  /* 0x000000ffff3f7224 */ /* 0x000fe200078e0021 */
[----:B------:R-:W-:Y:S01]  /*03c0*/  UIMAD.WIDE.U32 UR6, UR9, 0x4, UR6 ;  /* 0x00000004090678a5 */ /* 0x000fe2000f8e0006 */
[----:B------:R-:W-:-:S02]  /*03d0*/  VIADD R86, R85, 0x1 ;  /* 0x0000000155567836 */ /* 0x000fc40000000000 */
[----:B------:R-:W-:Y:S02]  /*03e0*/  IMAD R74, R73, 0x200, R74 ;  /* 0x00000200494a7824 */ /* 0x000fe400078e024a */
[----:B------:R-:W-:-:S07]  /*03f0*/  VIADD R88, R85, 0x2 ;  /* 0x0000000255587836 */ /* 0x000fce0000000000 */
.L_x_2:
[----:B------:R-:W1:Y:S01]  /*0400*/  LDCU UR5, c[0x0][0x388] ;  /* 0x00007100ff0577ac */ /* 0x000e620008000800 */
[----:B------:R-:W-:Y:S02]  /*0410*/  IMAD.U32 R33, RZ, RZ, UR4 ;  /* 0x00000004ff217e24 */ /* 0x000fe4000f8e00ff */
[----:B------:R-:W-:Y:S01]  /*0420*/  IMAD.MOV.U32 R37, RZ, RZ, RZ ;  /* 0x000000ffff257224 */ /* 0x000fe200078e00ff */
[----:B------:R-:W2:Y:S01]  /*0430*/  LDCU UR8, c[0x0][0x380] ;  /* 0x00007000ff0877ac */ /* 0x000ea20008000800 */
[----:B------:R-:W-:-:S05]  /*0440*/  IMAD R32, R33, 0x10, R72 ;  /* 0x0000001021207824 */ /* 0x000fca00078e0248 */
[C---:B-1----:R-:W-:Y:S02]  /*0450*/  ISETP.GE.AND P1, PT, R32.reuse, UR5, PT ;  /* 0x0000000520007c0c */ /* 0x042fe4000bf26270 */
[----:B------:R-:W-:Y:S02]  /*0460*/  ISETP.GE.AND P0, PT, R32, UR5, PT ;  /* 0x0000000520007c0c */ /* 0x000fe4000bf06270 */
[----:B--2---:R-:W-:Y:S02]  /*0470*/  ISETP.LT.U32.AND P2, PT, R85, UR8, !P1 ;  /* 0x0000000855007c0c */ /* 0x004fe4000cf41070 */
[----:B------:R-:W-:-:S11]  /*0480*/  ISETP.LT.U32.AND P3, PT, R86, UR8, !P0 ;  /* 0x0000000856007c0c */ /* 0x000fd6000c761070 */
[C---:B------:R-:W-:Y:S02]  /*0490*/  @P2 IMAD R33, R73.reuse, UR5, RZ ;  /* 0x0000000549212c24 */ /* 0x040fe4000f8e02ff */
[----:B------:R-:W-:Y:S02]  /*04a0*/  @P3 IMAD R73, R73, UR5, RZ ;  /* 0x0000000549493c24 */ /* 0x000fe4000f8e02ff */
[--C-:B------:R-:W-:Y:S02]  /*04b0*/  @P2 IMAD R33, R33, 0x8, R72.reuse ;  /* 0x0000000821212824 */ /* 0x100fe400078e0248 */
[----:B------:R-:W-:Y:S02]  /*04c0*/  @P3 IMAD R39, R73, 0x8, R72 ;  /* 0x0000000849273824 */ /* 0x000fe400078e0248 */
[----:B------:R-:W-:-:S04]  /*04d0*/  @P2 IMAD.WIDE.U32 R34, R33, 0x4, R62 ;  /* 0x0000000421222825 */ /* 0x000fc800078e003e */
[----:B------:R-:W-:Y:S01]  /*04e0*/  @P3 VIADD R39, R39, UR5 ;  /* 0x0000000527273c36 */ /* 0x000fe20008000000 */
[----:B0-----:R-:W2:Y:S03]  /*04f0*/  @P2 LDG.E R37, desc[UR12][R34.64] ;  /* 0x0000000c22252981 */ /* 0x001ea6000c1e1900 */
[----:B------:R-:W-:-:S06]  /*0500*/  @P3 IMAD.WIDE.U32 R32, R39, 0x4, R62 ;  /* 0x0000000427203825 */ /* 0x000fcc00078e003e */
[----:B------:R0:W3:Y:S01]  /*0510*/  @P3 LDG.E R33, desc[UR12][R32.64] ;  /* 0x0000000c20213981 */ /* 0x0000e2000c1e1900 */
[----:B------:R-:W1:Y:S01]  /*0520*/  @!P3 S2R R39, SR_CgaCtaId ;  /* 0x000000000027b919 */ /* 0x000e620000008800 */
[----:B------:R-:W4:Y:S01]  /*0530*/  S2R R72, SR_TID.X ;  /* 0x0000000000487919 */ /* 0x000f220000002100 */
[----:B------:R-:W5:Y:S01]  /*0540*/  S2UR UR10, SR_CgaCtaId ;  /* 0x00000000000a79c3 */ /* 0x000f620000008800 */
[----:B------:R-:W4:Y:S01]  /*0550*/  S2R R73, SR_TID.Y ;  /* 0x0000000000497919 */ /* 0x000f220000002200 */
[----:B------:R-:W-:Y:S02]  /*0560*/  ISETP.LT.U32.AND P0, PT, R88, UR8, !P0 ;  /* 0x0000000858007c0c */ /* 0x000fe4000c701070 */
[----:B------:R-:W-:Y:S01]  /*0570*/  @!P3 MOV R36, 0x400 ;  /* 0x000004000024b802 */ /* 0x000fe20000000f00 */
[----:B------:R-:W-:Y:S01]  /*0580*/  UMOV UR9, 0x400 ;  /* 0x0000040000097882 */ /* 0x000fe20000000000 */
[----:B0-----:R-:W-:-:S09]  /*0590*/  VIADD R32, R85, 0x3 ;  /* 0x0000000355207836 */ /* 0x001fd20000000000 */
[----:B------:R-:W-:Y:S02]  /*05a0*/  @!P0 IMAD.U32 R78, RZ, RZ, UR9 ;  /* 0x00000009ff4e8e24 */ /* 0x000fe4000f8e00ff */
[----:B-----5:R-:W-:Y:S01]  /*05b0*/  @!P0 IMAD.U32 R75, RZ, RZ, UR10 ;  /* 0x0000000aff4b8e24 */ /* 0x020fe2000f8e00ff */
[----:B-1----:R-:W-:-:S04]  /*05c0*/  @!P3 LEA R39, R39, R36, 0x18 ;  /* 0x000000242727b211 */ /* 0x002fc800078ec0ff */
[----:B------:R-:W-:Y:S01]  /*05d0*/  @!P0 LEA R79, R75, R78, 0x18 ;  /* 0x0000004e4b4f8211 */ /* 0x000fe200078ec0ff */
[----:B----4-:R-:W-:-:S04]  /*05e0*/  @!P3 IMAD R39, R72, 0x4, R39 ;  /* 0x000000044827b824 */ /* 0x010fc800078e0227 */
[----:B------:R-:W-:Y:S02]  /*05f0*/  @!P3 IMAD R39, R73, 0x200, R39 ;  /* 0x000002004927b824 */ /* 0x000fe400078e0227 */
[----:B------:R-:W-:Y:S01]  /*0600*/  @!P0 IMAD R34, R72, 0x4, R79 ;  /* 0x0000000448228824 */ /* 0x000fe200078e024f */
[----:B------:R-:W-:Y:S01]  /*0610*/  ISETP.LT.U32.AND P6, PT, R32, UR8, !P1 ;  /* 0x0000000820007c0c */ /* 0x000fe2000cfc1070 */
[----:B------:R-:W-:-:S05]  /*0620*/  VIADD R32, R85, 0x4 ;  /* 0x0000000455207836 */ /* 0x000fca0000000000 */
[----:B------:R-:W-:Y:S01]  /*0630*/  ISETP.LT.U32.AND P5, PT, R32, UR8, !P1 ;  /* 0x0000000820007c0c */ /* 0x000fe2000cfa1070 */
[----:B------:R-:W-:Y:S02]  /*0640*/  VIADD R32, R85, 0x6 ;  /* 0x0000000655207836 */ /* 0x000fe40000000000 */
[----:B------:R-:W-:Y:S02]  /*0650*/  @P0 IMAD R35, R73, UR5, RZ ;  /* 0x0000000549230c24 */ /* 0x000fe4000f8e02ff */
[----:B------:R-:W-:Y:S02]  /*0660*/  IMAD.U32 R36, RZ, RZ, UR5 ;  /* 0x00000005ff247e24 */ /* 0x000fe4000f8e00ff */
[----:B------:R-:W-:Y:S02]  /*0670*/  @P0 IMAD R35, R35, 0x8, R72 ;  /* 0x0000000823230824 */ /* 0x000fe400078e0248 */
[----:B------:R-:W-:Y:S02]  /*0680*/  IMAD.U32 R70, RZ, RZ, UR5 ;  /* 0x00000005ff467e24 */ /* 0x000fe4000f8e00ff */
[----:B------:R-:W-:-:S02]  /*0690*/  @P0 IMAD R35, R36, 0x2, R35 ;  /* 0x0000000224230824 */ /* 0x000fc400078e0223 */
[----:B------:R-:W-:Y:S02]  /*06a0*/  IMAD.U32 R68, RZ, RZ, UR5 ;  /* 0x00000005ff447e24 */ /* 0x000fe4000f8e00ff */
[----:B------:R-:W-:Y:S02]  /*06b0*/  IMAD.U32 R38, RZ, RZ, UR5 ;  /* 0x00000005ff267e24 */ /* 0x000fe4000f8e00ff */
[----:B------:R-:W-:Y:S01]  /*06c0*/  IMAD.U32 R83, RZ, RZ, UR5 ;  /* 0x00000005ff537e24 */ /* 0x000fe2000f8e00ff */
[----:B--2---:R-:W-:Y:S04]  /*06d0*/  STS [R74], R37 ;  /* 0x000000254a007388 */ /* 0x004fe80000000800 */
[----:B------:R-:W-:Y:S04]  /*06e0*/  @!P3 STS [R39+0x40], RZ ;  /* 0x000040ff2700b388 */ /* 0x000fe80000000800 */
[----:B---3--:R0:W-:Y:S02]  /*06f0*/  @P3 STS [R74+0x40], R33 ;  /* 0x000040214a003388 */ /* 0x0081e40000000800 */
[----:B0-----:R-:W-:-:S02]  /*0700*/  @!P0 IMAD R74, R73, 0x200, R34 ;  /* 0x00000200494a8824 */ /* 0x001fc400078e0222 */
[----:B------:R-:W-:-:S05]  /*0710*/  VIADD R34, R85, 0x5 ;  /* 0x0000000555227836 */ /* 0x000fca0000000000 */
[----:B------:R-:W-:Y:S01]  /*0720*/  ISETP.LT.U32.AND P4, PT, R34, UR8, !P1 ;  /* 0x0000000822007c0c */ /* 0x000fe2000cf81070 */
[----:B------:R-:W-:Y:S01]  /*0730*/  VIADD R34, R85, 0x7 ;  /* 0x0000000755227836 */ /* 0x000fe20000000000 */
[----:B------:R-:W-:-:S04]  /*0740*/  ISETP.LT.U32.AND P3, PT, R32, UR8, !P1 ;  /* 0x0000000820007c0c */ /* 0x000fc8000cf61070 */
[----:B------:R-:W-:Y:S01]  /*0750*/  ISETP.LT.U32.AND P1, PT, R34, UR8, !P1 ;  /* 0x0000000822007c0c */ /* 0x000fe2000cf21070 */
[C---:B------:R-:W-:Y:S01]  /*0760*/  @P6 IMAD R33, R73.reuse, UR5, RZ ;  /* 0x0000000549216c24 */ /* 0x040fe2000f8e02ff */
[----:B------:R-:W0:Y:S01]  /*0770*/  S2UR UR11, SR_CTAID.X ;  /* 0x00000000000b79c3 */ /* 0x000e220000002500 */
[----:B------:R-:W-:Y:S01]  /*0780*/  @P5 IMAD R37, R73, UR5, RZ ;  /* 0x0000000549255c24 */ /* 0x000fe2000f8e02ff */
[----:B------:R-:W1:Y:S01]  /*0790*/  LDCU UR8, c[0x0][0x384] ;  /* 0x00007080ff0877ac */ /* 0x000e620008000800 */
[----:B------:R-:W-:Y:S02]  /*07a0*/  IMAD.U32 R32, RZ, RZ, UR5 ;  /* 0x00000005ff207e24 */ /* 0x000fe4000f8e00ff */
[----:B------:R-:W-:Y:S02]  /*07b0*/  @P6 IMAD R33, R33, 0x8, R72 ;  /* 0x0000000821216824 */ /* 0x000fe400078e0248 */
[----:B------:R-:W-:Y:S02]  /*07c0*/  @P4 IMAD R39, R73, UR5, RZ ;  /* 0x0000000549274c24 */ /* 0x000fe4000f8e02ff */
[----:B------:R-:W-:-:S02]  /*07d0*/  IMAD.U32 R34, RZ, RZ, UR5 ;  /* 0x00000005ff227e24 */ /* 0x000fc4000f8e00ff */
[----:B------:R-:W-:Y:S02]  /*07e0*/  @P1 IMAD R71, R73, UR5, RZ ;  /* 0x0000000549471c24 */ /* 0x000fe4000f8e02ff */
[--C-:B------:R-:W-:Y:S02]  /*07f0*/  @P5 IMAD R37, R37, 0x8, R72.reuse ;  /* 0x0000000825255824 */ /* 0x100fe400078e0248 */
[----:B------:R-:W-:Y:S02]  /*0800*/  @P3 IMAD R69, R73, UR5, RZ ;  /* 0x0000000549453c24 */ /* 0x000fe4000f8e02ff */
[----:B------:R-:W-:Y:S02]  /*0810*/  @P6 IMAD R33, R32, 0x2, R33 ;  /* 0x0000000220216824 */ /* 0x000fe400078e0221 */
[--C-:B------:R-:W-:Y:S02]  /*0820*/  @P1 IMAD R71, R71, 0x8, R72.reuse ;  /* 0x0000000847471824 */ /* 0x100fe400078e0248 */
[----:B------:R-:W-:-:S02]  /*0830*/  @P4 IMAD R39, R39, 0x8, R72 ;  /* 0x0000000827274824 */ /* 0x000fc400078e0248 */
[----:B------:R-:W-:Y:S02]  /*0840*/  @P5 IMAD R37, R34, 0x2, R37 ;  /* 0x0000000222255824 */ /* 0x000fe400078e0225 */
[----:B------:R-:W-:Y:S02]  /*0850*/  @P3 IMAD R69, R69, 0x8, R72 ;  /* 0x0000000845453824 */ /* 0x000fe400078e0248 */
[----:B------:R-:W-:-:S04]  /*0860*/  @P0 IMAD.WIDE.U32 R34, R35, 0x4, R62 ;  /* 0x0000000423220825 */ /* 0x000fc800078e003e */
[----:B------:R-:W-:Y:S02]  /*0870*/  @P6 VIADD R33, R33, UR5 ;  /* 0x0000000521216c36 */ /* 0x000fe40008000000 */
[----:B------:R-:W-:Y:S02]  /*0880*/  @P1 IMAD R70, R70, 0x2, R71 ;  /* 0x0000000246461824 */ /* 0x000fe400078e0247 */
[----:B------:R-:W-:Y:S02]  /*0890*/  @P4 IMAD R36, R36, 0x2, R39 ;  /* 0x0000000224244824 */ /* 0x000fe400078e0227 */
[----:B------:R-:W-:Y:S02]  /*08a0*/  IMAD.U32 R71, RZ, RZ, UR5 ;  /* 0x00000005ff477e24 */ /* 0x000fe4000f8e00ff */
[----:B------:R-:W-:Y:S02]  /*08b0*/  @P3 IMAD R68, R68, 0x2, R69 ;  /* 0x0000000244443824 */ /* 0x000fe400078e0245 */
[----:B------:R-:W-:Y:S01]  /*08c0*/  @P6 IMAD.WIDE.U32 R32, R33, 0x4, R62 ;  /* 0x0000000421206825 */ /* 0x000fe200078e003e */
[----:B------:R-:W2:Y:S03]  /*08d0*/  @P0 LDG.E R69, desc[UR12][R34.64] ;  /* 0x0000000c22450981 */ /* 0x000ea6000c1e1900 */
[----:B------:R-:W-:-:S02]  /*08e0*/  @P5 IMAD R39, R38, 0x2, R37 ;  /* 0x0000000226275824 */ /* 0x000fc400078e0225 */
[----:B------:R-:W-:Y:S02]  /*08f0*/  @P4 IMAD R36, R71, 0x2, R36 ;  /* 0x0000000247244824 */ /* 0x000fe400078e0224 */
[----:B------:R-:W-:Y:S01]  /*0900*/  IMAD.U32 R37, RZ, RZ, UR5 ;  /* 0x00000005ff257e24 */ /* 0x000fe2000f8e00ff */
[----:B------:R3:W4:Y:S01]  /*0910*/  @P6 LDG.E R71, desc[UR12][R32.64] ;  /* 0x0000000c20476981 */ /* 0x000722000c1e1900 */
[----:B------:R-:W-:-:S04]  /*0920*/  @P5 IMAD.WIDE.U32 R38, R39, 0x4, R62 ;  /* 0x0000000427265825 */ /* 0x000fc800078e003e */
[----:B------:R-:W-:Y:S02]  /*0930*/  @P3 IMAD R68, R37, 0x2, R68 ;  /* 0x0000000225443824 */ /* 0x000fe400078e0244 */
[----:B------:R-:W-:Y:S01]  /*0940*/  @P4 VIADD R37, R36, UR5 ;  /* 0x0000000524254c36 */ /* 0x000fe20008000000 */
[----:B------:R5:W4:Y:S01]  /*0950*/  @P5 LDG.E R39, desc[UR12][R38.64] ;  /* 0x0000000c26275981 */ /* 0x000b22000c1e1900 */
[----:B------:R-:W-:Y:S02]  /*0960*/  @P1 IMAD R70, R83, 0x2, R70 ;  /* 0x0000000253461824 */ /* 0x000fe400078e0246 */
[----:B------:R-:W-:-:S04]  /*0970*/  @P4 IMAD.WIDE.U32 R36, R37, 0x4, R62 ;  /* 0x0000000425244825 */ /* 0x000fc800078e003e */
[----:B---3--:R-:W-:Y:S02]  /*0980*/  @P1 IMAD R33, R83, 0x2, R70 ;  /* 0x0000000253211824 */ /* 0x008fe400078e0246 */
[----:B------:R-:W-:Y:S01]  /*0990*/  IMAD.U32 R35, RZ, RZ, UR5 ;  /* 0x00000005ff237e24 */ /* 0x000fe2000f8e00ff */
[----:B------:R3:W4:Y:S01]  /*09a0*/  @P4 LDG.E R37, desc[UR12][R36.64] ;  /* 0x0000000c24254981 */ /* 0x000722000c1e1900 */
[----:B------:R-:W-:Y:S02]  /*09b0*/  @P1 VIADD R33, R33, UR5 ;  /* 0x0000000521211c36 */ /* 0x000fe40008000000 */
[----:B------:R-:W-:Y:S02]  /*09c0*/  @P3 IMAD R35, R35, 0x2, R68 ;  /* 0x0000000223233824 */ /* 0x000fe400078e0244 */
[----:B------:R-:W-:-:S04]  /*09d0*/  @P1 IMAD.WIDE.U32 R32, R33, 0x4, R62 ;  /* 0x0000000421201825 */ /* 0x000fc800078e003e */
[----:B------:R-:W-:Y:S01]  /*09e0*/  @P3 IMAD.WIDE.U32 R34, R35, 0x4, R62 ;  /* 0x0000000423223825 */ /* 0x000fe200078e003e */
[----:B------:R-:W4:Y:S04]  /*09f0*/  @P1 LDG.E R91, desc[UR12][R32.64] ;  /* 0x0000000c205b1981 */ /* 0x000f28000c1e1900 */
[----:B------:R3:W4:Y:S01]  /*0a00*/  @P3 LDG.E R89, desc[UR12][R34.64] ;  /* 0x0000000c22593981 */ /* 0x000722000c1e1900 */
[----:B-----5:R-:W-:Y:S02]  /*0a10*/  IMAD.U32 R38, RZ, RZ, UR4 ;  /* 0x00000004ff267e24 */ /* 0x020fe4000f8e00ff */
[----:B0-----:R-:W-:Y:S02]  /*0a20*/  IMAD.U32 R83, RZ, RZ, UR11 ;  /* 0x0000000bff537e24 */ /* 0x001fe4000f8e00ff */
[----:B------:R-:W-:-:S02]  /*0a30*/  IMAD.SHL.U32 R80, R72, 0x8, RZ ;  /* 0x0000000848507824 */ /* 0x000fc400078e00ff */
[----:B------:R-:W-:Y:S02]  /*0a40*/  IMAD R38, R38, 0x10, R73 ;  /* 0x0000001026267824 */ /* 0x000fe400078e0249 */
[----:B------:R-:W-:Y:S02]  /*0a50*/  @P0 IMAD.U32 R78, RZ, RZ, UR9 ;  /* 0x00000009ff4e0e24 */ /* 0x000fe4000f8e00ff */
[----:B------:R-:W-:Y:S01]  /*0a60*/  @P0 IMAD.U32 R75, RZ, RZ, UR10 ;  /* 0x0000000aff4b0e24 */ /* 0x000fe2000f8e00ff */
[----:B-1----:R-:W-:Y:S01]  /*0a70*/  ISETP.GE.AND P2, PT, R38, UR8, PT ;  /* 0x0000000826007c0c */ /* 0x002fe2000bf46270 */
[----:B---3--:R-:W-:-:S03]  /*0a80*/  IMAD R36, R83, 0x80, R80 ;  /* 0x0000008053247824 */ /* 0x008fc600078e0250 */
[----:B------:R-:W-:Y:S02]  /*0a90*/  @P0 LEA R79, R75, R78, 0x18 ;  /* 0x0000004e4b4f0211 */ /* 0x000fe400078ec0ff */
[----:B------:R-:W-:Y:S01]  /*0aa0*/  ISETP.GE.U32.OR P2, PT, R36, UR5, P2 ;  /* 0x0000000524007c0c */ /* 0x000fe20009746470 */
[----:B------:R-:W-:Y:S02]  /*0ab0*/  IMAD.U32 R35, RZ, RZ, UR7 ;  /* 0x00000007ff237e24 */ /* 0x000fe4000f8e00ff */
[----:B------:R-:W-:Y:S02]  /*0ac0*/  @P0 IMAD R32, R72, 0x4, R79 ;  /* 0x0000000448200824 */ /* 0x000fe400078e024f */
[----:B------:R-:W-:Y:S01]  /*0ad0*/  IMAD.U32 R35, RZ, RZ, UR11 ;  /* 0x0000000bff237e24 */ /* 0x000fe2000f8e00ff */
[----:B------:R-:W-:Y:S01]  /*0ae0*/  @!P0 STS [R74+0x80], RZ ;  /* 0x000080ff4a008388 */ /* 0x000fe20000000800 */
[----:B------:R-:W-:Y:S02]  /*0af0*/  IMAD.U32 R34, RZ, RZ, UR6 ;  /* 0x00000006ff227e24 */ /* 0x000fe4000f8e00ff */
[----:B------:R-:W-:-:S02]  /*0b00*/  IMAD R84, R35, 0x10, R72 ;  /* 0x0000001023547824 */ /* 0x000fc400078e0248 */
[----:B------:R-:W-:Y:S02]  /*0b10*/  @P0 IMAD R74, R73, 0x200, R32 ;  /* 0x00000200494a0824 */ /* 0x000fe400078e0220 */
[----:B------:R-:W-:Y:S02]  /*0b20*/  IMAD.U32 R32, RZ, RZ, UR6 ;  /* 0x00000006ff207e24 */ /* 0x000fe4000f8e00ff */
[----:B------:R-:W-:Y:S01]  /*0b30*/  @!P2 IMAD.MOV.U32 R32, RZ, RZ, R34 ;  /* 0x000000ffff20a224 */ /* 0x000fe200078e0022 */
[----:B------:R-:W-:Y:S01]  /*0b40*/  LEA R34, R84, 0x1, 0x3 ;  /* 0x0000000154227811 */ /* 0x000fe200078e18ff */
[----:B------:R-:W-:Y:S01]  /*0b50*/  @!P6 STS [R74+0xc0], RZ ;  /* 0x0000c0ff4a00e388 */ /* 0x000fe20000000800 */
[----:B------:R-:W-:-:S03]  /*0b60*/  IMAD.U32 R33, RZ, RZ, UR7 ;  /* 0x00000007ff217e24 */ /* 0x000fc6000f8e00ff */
[----:B------:R-:W-:Y:S01]  /*0b70*/  @!P5 STS [R74+0x100], RZ ;  /* 0x000100ff4a00d388 */ /* 0x000fe20000000800 */
[----:B------:R-:W-:Y:S02]  /*0b80*/  @!P2 IMAD R35, R73, UR8, R80 ;  /* 0x000000084923ac24 */ /* 0x000fe4000f8e0250 */
[----:B------:R-:W-:Y:S01]  /*0b90*/  IMAD.MOV.U32 R83, RZ, RZ, RZ ;  /* 0x000000ffff537224 */ /* 0x000fe200078e00ff */
[----:B------:R-:W-:Y:S01]  /*0ba0*/  @!P4 STS [R74+0x140], RZ ;  /* 0x000140ff4a00c388 */ /* 0x000fe20000000800 */
[----:B------:R-:W-:-:S03]  /*0bb0*/  LEA R36, R84, 0x4, 0x3 ;  /* 0x0000000454247811 */ /* 0x000fc600078e18ff */
[----:B------:R-:W-:Y:S04]  /*0bc0*/  @!P1 STS [R74+0x1c0], RZ ;  /* 0x0001c0ff4a009388 */ /* 0x000fe80000000800 */
[----:B------:R-:W-:Y:S04]  /*0bd0*/  @!P3 STS [R74+0x180], RZ ;  /* 0x000180ff4a00b388 */ /* 0x000fe80000000800 */
[----:B--2---:R-:W-:Y:S01]  /*0be0*/  @P0 STS [R74+0x80], R69 ;  /* 0x000080454a000388 */ /* 0x004fe20000000800 */
[----:B------:R-:W-:-:S03]  /*0bf0*/  ISETP.GE.AND P0, PT, R38, UR8, PT ;  /* 0x0000000826007c0c */ /* 0x000fc6000bf06270 */
[----:B----4-:R-:W-:Y:S01]  /*0c00*/  @P6 STS [R74+0xc0], R71 ;  /* 0x0000c0474a006388 */ /* 0x010fe20000000800 */
[----:B------:R-:W-:Y:S02]  /*0c10*/  ISETP.LT.U32.AND P6, PT, R34, UR5, !P0 ;  /* 0x0000000522007c0c */ /* 0x000fe4000c7c1070 */
[----:B------:R-:W-:Y:S01]  /*0c20*/  LEA R34, R84, 0x2, 0x3 ;  /* 0x0000000254227811 */ /* 0x000fe200078e18ff */
[----:B------:R0:W-:Y:S03]  /*0c30*/  @P5 STS [R74+0x100], R39 ;  /* 0x000100274a005388 */ /* 0x0001e60000000800 */
[----:B------:R-:W-:Y:S01]  /*0c40*/  ISETP.LT.U32.AND P5, PT, R34, UR5, !P0 ;  /* 0x0000000522007c0c */ /* 0x000fe2000c7a1070 */
[----:B------:R-:W-:Y:S01]  /*0c50*/  @!P2 IMAD.WIDE R34, R35, 0x4, R32 ;  /* 0x000000042322a825 */ /* 0x000fe200078e0220 */
[----:B------:R-:W-:-:S05]  /*0c60*/  LEA R32, R84, 0x3, 0x3 ;  /* 0x0000000354207811 */ /* 0x000fca00078e18ff */
[C---:B------:R-:W-:Y:S01]  /*0c70*/  @P6 IMAD R33, R73.reuse, UR8, RZ ;  /* 0x0000000849216c24 */ /* 0x040fe2000f8e02ff */
[----:B------:R1:W2:Y:S04]  /*0c80*/  @!P2 LDG.E R83, desc[UR12][R34.64] ;  /* 0x0000000c2253a981 */ /* 0x0002a8000c1e1900 */
[----:B------:R3:W-:Y:S01]  /*0c90*/  @P4 STS [R74+0x140], R37 ;  /* 0x000140254a004388 */ /* 0x0007e20000000800 */
[----:B------:R-:W-:Y:S02]  /*0ca0*/  ISETP.LT.U32.AND P4, PT, R32, UR5, !P0 ;  /* 0x0000000520007c0c */ /* 0x000fe4000c781070 */
[----:B------:R-:W-:Y:S01]  /*0cb0*/  @P6 IADD3 R38, P2, PT, R80, R33, RZ ;  /* 0x0000002150266210 */ /* 0x000fe20007f5e0ff */
[----:B0-----:R-:W-:-:S03]  /*0cc0*/  @P5 IMAD R39, R73, UR8, RZ ;  /* 0x0000000849275c24 */ /* 0x001fc6000f8e02ff */
[----:B------:R-:W-:Y:S01]  /*0cd0*/  @P6 LEA.HI.X.SX32 R33, R33, RZ, 0x1, P2 ;  /* 0x000000ff21216211 */ /* 0x000fe200010f0eff */
[----:B------:R-:W-:Y:S01]  /*0ce0*/  @P1 STS [R74+0x1c0], R91 ;  /* 0x0001c05b4a001388 */ /* 0x000fe20000000800 */
[----:B------:R-:W-:Y:S02]  /*0cf0*/  @P6 LEA R32, P1, R38, UR6, 0x2 ;  /* 0x0000000626206c11 */ /* 0x000fe4000f8210ff */
[----:B---3--:R-:W-:Y:S01]  /*0d00*/  @P5 IADD3 R37, P2, PT, R80, R39, RZ ;  /* 0x0000002750255210 */ /* 0x008fe20007f5e0ff */
[----:B------:R0:W-:Y:S01]  /*0d10*/  @P3 STS [R74+0x180], R89 ;  /* 0x000180594a003388 */ /* 0x0001e20000000800 */
[----:B------:R-:W-:Y:S01]  /*0d20*/  ISETP.LT.U32.AND P3, PT, R36, UR5, !P0 ;  /* 0x0000000524007c0c */ /* 0x000fe2000c761070 */
[----:B-1----:R-:W-:Y:S01]  /*0d30*/  @P4 IMAD R35, R73, UR8, RZ ;  /* 0x0000000849234c24 */ /* 0x002fe2000f8e02ff */
[----:B------:R-:W-:Y:S02]  /*0d40*/  @P6 LEA.HI.X R33, R38, UR7, R33, 0x2, P1 ;  /* 0x0000000726216c11 */ /* 0x000fe400088f1421 */
[----:B------:R-:W-:-:S02]  /*0d50*/  @P5 LEA.HI.X.SX32 R34, R39, RZ, 0x1, P2 ;  /* 0x000000ff27225211 */ /* 0x000fc400010f0eff */
[C---:B------:R-:W-:Y:S02]  /*0d60*/  @P5 LEA R70, P1, R37.reuse, UR6, 0x2 ;  /* 0x0000000625465c11 */ /* 0x040fe4000f8210ff */
[----:B------:R-:W-:Y:S01]  /*0d70*/  LEA R36, R84, 0x5, 0x3 ;  /* 0x0000000554247811 */ /* 0x000fe200078e18ff */
[----:B0-----:R0:W3:Y:S01]  /*0d80*/  @P6 LDG.E R89, desc[UR12][R32.64+0x4] ;  /* 0x0000040c20596981 */ /* 0x0010e2000c1e1900 */
[----:B------:R-:W-:Y:S02]  /*0d90*/  @P5 LEA.HI.X R71, R37, UR7, R34, 0x2, P1 ;  /* 0x0000000725475c11 */ /* 0x000fe400088f1422 */
[----:B------:R-:W-:Y:S02]  /*0da0*/  @P4 IADD3 R34, P1, PT, R80, R35, RZ ;  /* 0x0000002350224210 */ /* 0x000fe40007f3e0ff */
[----:B------:R-:W-:Y:S01]  /*0db0*/  ISETP.LT.U32.AND P2, PT, R36, UR5, !P0 ;  /* 0x0000000524007c0c */ /* 0x000fe2000c741070 */
[----:B------:R-:W-:Y:S01]  /*0dc0*/  @P3 IMAD R37, R73, UR8, RZ ;  /* 0x0000000849253c24 */ /* 0x000fe2000f8e02ff */
[----:B------:R-:W-:-:S02]  /*0dd0*/  @P4 LEA.HI.X.SX32 R35, R35, RZ, 0x1, P1 ;  /* 0x000000ff23234211 */ /* 0x000fc400008f0eff */
[----:B------:R-:W-:-:S04]  /*0de0*/  @P4 LEA R68, P1, R34, UR6, 0x2 ;  /* 0x0000000622444c11 */ /* 0x000fc8000f8210ff */
[----:B------:R-:W-:Y:S02]  /*0df0*/  @P4 LEA.HI.X R69, R34, UR7, R35, 0x2, P1 ;  /* 0x0000000722454c11 */ /* 0x000fe400088f1423 */
[----:B------:R-:W-:-:S03]  /*0e00*/  @P3 IADD3 R34, P1, PT, R80, R37, RZ ;  /* 0x0000002550223210 */ /* 0x000fc60007f3e0ff */
[----:B------:R-:W-:Y:S01]  /*0e10*/  @P2 IMAD R35, R73, UR8, RZ ;  /* 0x0000000849232c24 */ /* 0x000fe2000f8e02ff */
[----:B------:R-:W-:Y:S01]  /*0e20*/  @P3 LEA.HI.X.SX32 R37, R37, RZ, 0x1, P1 ;  /* 0x000000ff25253211 */ /* 0x000fe200008f0eff */
[----:B------:R-:W4:Y:S01]  /*0e30*/  @P4 LDG.E R69, desc[UR12][R68.64+0xc] ;  /* 0x00000c0c44454981 */ /* 0x000f22000c1e1900 */
[----:B------:R-:W-:-:S04]  /*0e40*/  @P3 LEA R38, P1, R34, UR6, 0x2 ;  /* 0x0000000622263c11 */ /* 0x000fc8000f8210ff */
[----:B------:R-:W-:Y:S02]  /*0e50*/  @P3 LEA.HI.X R39, R34, UR7, R37, 0x2, P1 ;  /* 0x0000000722273c11 */ /* 0x000fe400088f1425 */
[----:B------:R-:W-:-:S04]  /*0e60*/  @P2 IADD3 R34, P1, PT, R80, R35, RZ ;  /* 0x0000002350222210 */ /* 0x000fc80007f3e0ff */
[----:B------:R-:W-:Y:S01]  /*0e70*/  @P2 LEA.HI.X.SX32 R35, R35, RZ, 0x1, P1 ;  /* 0x000000ff23232211 */ /* 0x000fe200008f0eff */
[----:B------:R-:W5:Y:S01]  /*0e80*/  @P3 LDG.E R39, desc[UR12][R38.64+0x10] ;  /* 0x0000100c26273981 */ /* 0x000f62000c1e1900 */
[----:B------:R-:W-:-:S04]  /*0e90*/  @P2 LEA R36, P1, R34, UR6, 0x2 ;  /* 0x0000000622242c11 */ /* 0x000fc8000f8210ff */
[----:B------:R-:W-:Y:S02]  /*0ea0*/  @P2 LEA.HI.X R37, R34, UR7, R35, 0x2, P1 ;  /* 0x0000000722252c11 */ /* 0x000fe400088f1423 */
[----:B------:R-:W-:-:S04]  /*0eb0*/  LEA R34, R84, 0x6, 0x3 ;  /* 0x0000000654227811 */ /* 0x000fc800078e18ff */
[----:B------:R-:W-:Y:S01]  /*0ec0*/  ISETP.LT.U32.AND P1, PT, R34, UR5, !P0 ;  /* 0x0000000522007c0c */ /* 0x000fe2000c721070 */
[----:B------:R-:W5:Y:S01]  /*0ed0*/  @P2 LDG.E R37, desc[UR12][R36.64+0x14] ;  /* 0x0000140c24252981 */ /* 0x000f62000c1e1900 */
[----:B------:R-:W-:-:S04]  /*0ee0*/  LEA R84, R84, 0x7, 0x3 ;  /* 0x0000000754547811 */ /* 0x000fc800078e18ff */
[----:B------:R-:W-:Y:S02]  /*0ef0*/  ISETP.LT.U32.AND P0, PT, R84, UR5, !P0 ;  /* 0x0000000554007c0c */ /* 0x000fe4000c701070 */
[----:B------:R-:W-:-:S05]  /*0f00*/  P2R R92, PR, RZ, 0x20 ;  /* 0x00000020ff5c7803 */ /* 0x000fca0000000000 */
[----:B------:R-:W-:-:S05]  /*0f10*/  @P1 IMAD R35, R73, UR8, RZ ;  /* 0x0000000849231c24 */ /* 0x000fca000f8e02ff */
[----:B------:R-:W-:Y:S01]  /*0f20*/  @P1 IADD3 R90, P5, PT, R80, R35, RZ ;  /* 0x00000023505a1210 */ /* 0x000fe20007fbe0ff */
[----:B------:R-:W-:-:S03]  /*0f30*/  @P0 IMAD R91, R73, UR8, RZ ;  /* 0x00000008495b0c24 */ /* 0x000fc6000f8e02ff */
[----:B------:R-:W-:Y:S02]  /*0f40*/  @P1 LEA.HI.X.SX32 R35, R35, RZ, 0x1, P5 ;  /* 0x000000ff23231211 */ /* 0x000fe400028f0eff */
[----:B------:R-:W-:-:S04]  /*0f50*/  @P1 LEA R34, P5, R90, UR6, 0x2 ;  /* 0x000000065a221c11 */ /* 0x000fc8000f8a10ff */
[----:B------:R-:W-:Y:S02]  /*0f60*/  @P1 LEA.HI.X R35, R90, UR7, R35, 0x2, P5 ;  /* 0x000000075a231c11 */ /* 0x000fe4000a8f1423 */
[----:B------:R-:W-:-:S04]  /*0f70*/  @P0 IADD3 R80, P5, PT, R80, R91, RZ ;  /* 0x0000005b50500210 */ /* 0x000fc80007fbe0ff */
[----:B------:R-:W-:Y:S01]  /*0f80*/  @P0 LEA.HI.X.SX32 R91, R91, RZ, 0x1, P5 ;  /* 0x000000ff5b5b0211 */ /* 0x000fe200028f0eff */
[----:B------:R-:W5:Y:S01]  /*0f90*/  @P1 LDG.E R35, desc[UR12][R34.64+0x18] ;  /* 0x0000180c22231981 */ /* 0x000f62000c1e1900 */
[----:B0-----:R-:W-:-:S04]  /*0fa0*/  @P0 LEA R32, P5, R80, UR6, 0x2 ;  /* 0x0000000650200c11 */ /* 0x001fc8000f8a10ff */
[----:B------:R-:W-:Y:S02]  /*0fb0*/  @P0 LEA.HI.X R33, R80, UR7, R91, 0x2, P5 ;  /* 0x0000000750210c11 */ /* 0x000fe4000a8f145b */
[----:B------:R-:W-:-:S04]  /*0fc0*/  ISETP.NE.AND P5, PT, R92, RZ, PT ;  /* 0x000000ff5c00720c */ /* 0x000fc80003fa5270 */
[----:B------:R-:W5:Y:S09]  /*0fd0*/  @P0 LDG.E R33, desc[UR12][R32.64+0x1c] ;  /* 0x00001c0c20210981 */ /* 0x000f72000c1e1900 */
[----:B------:R-:W5:Y:S01]  /*0fe0*/  @P5 LDG.E R71, desc[UR12][R70.64+0x8] ;  /* 0x0000080c46475981 */ /* 0x000f62000c1e1900 */
[----:B------:R-:W-:-:S05]  /*0ff0*/  VIADD R78, R78, 0x2000 ;  /* 0x000020004e4e7836 */ /* 0x000fca0000000000 */
[----:B------:R-:W-:-:S05]  /*1000*/  LEA R78, R75, R78, 0x18 ;  /* 0x0000004e4b4e7211 */ /* 0x000fca00078ec0ff */
[----:B------:R-:W-:-:S04]  /*1010*/  IMAD R75, R73, 0x200, R78 ;  /* 0x00000200494b7824 */ /* 0x000fc800078e024e */
[----:B------:R-:W-:-:S05]  /*1020*/  IMAD R80, R72, 0x20, R75 ;  /* 0x0000002048507824 */ /* 0x000fca00078e024b */
[----:B------:R0:W-:Y:S04]  /*1030*/  @!P6 STS [R80+0x4], RZ ;  /* 0x000004ff5000e388 */ /* 0x0001e80000000800 */
[----:B------:R0:W-:Y:S04]  /*1040*/  @!P5 STS [R80+0x8], RZ ;  /* 0x000008ff5000d388 */ /* 0x0001e80000000800 */
[----:B------:R0:W-:Y:S04]  /*1050*/  @!P4 STS [R80+0xc], RZ ;  /* 0x00000cff5000c388 */ /* 0x0001e80000000800 */
[----:B------:R0:W-:Y:S04]  /*1060*/  @!P3 STS [R80+0x10], RZ ;  /* 0x000010ff5000b388 */ /* 0x0001e80000000800 */
[----:B------:R0:W-:Y:S04]  /*1070*/  @!P2 STS [R80+0x14], RZ ;  /* 0x000014ff5000a388 */ /* 0x0001e80000000800 */
[----:B------:R0:W-:Y:S04]  /*1080*/  @!P1 STS [R80+0x18], RZ ;  /* 0x000018ff50009388 */ /* 0x0001e80000000800 */
[----:B------:R0:W-:Y:S01]  /*1090*/  @!P0 STS [R80+0x1c], RZ ;  /* 0x00001cff50008388 */ /* 0x0001e20000000800 */
[----:B------:R-:W-:-:S02]  /*10a0*/  IMAD R79, R73, 0x200, R79 ;  /* 0x00000200494f7824 */ /* 0x000fc400078e024f */
[----:B------:R-:W-:Y:S02]  /*10b0*/  IMAD R78, R72, 0x20, R78 ;  /* 0x00000020484e7824 */ /* 0x000fe400078e024e */
[----:B------:R-:W-:Y:S01]  /*10c0*/  VIADD R79, R79, 0x100 ;  /* 0x000001004f4f7836 */ /* 0x000fe20000000000 */
[----:B------:R-:W-:Y:S01]  /*10d0*/  UMOV UR9, 0x10 ;  /* 0x0000001000097882 */ /* 0x000fe20000000000 */
[----:B--2---:R0:W-:Y:S04]  /*10e0*/  STS [R80], R83 ;  /* 0x0000005350007388 */ /* 0x0041e80000000800 */
[----:B---3--:R0:W-:Y:S04]  /*10f0*/  @P6 STS [R80+0x4], R89 ;  /* 0x0000045950006388 */ /* 0x0081e80000000800 */
[----:B----4-:R0:W-:Y:S04]  /*1100*/  @P4 STS [R80+0xc], R69 ;  /* 0x00000c4550004388 */ /* 0x0101e80000000800 */
[----:B-----5:R0:W-:Y:S04]  /*1110*/  @P3 STS [R80+0x10], R39 ;  /* 0x0000102750003388 */ /* 0x0201e80000000800 */
[----:B------:R0:W-:Y:S04]  /*1120*/  @P2 STS [R80+0x14], R37 ;  /* 0x0000142550002388 */ /* 0x0001e80000000800 */
[----:B------:R0:W-:Y:S04]  /*1130*/  @P1 STS [R80+0x18], R35 ;  /* 0x0000182350001388 */ /* 0x0001e80000000800 */
[----:B------:R0:W-:Y:S04]  /*1140*/  @P0 STS [R80+0x1c], R33 ;  /* 0x00001c2150000388 */ /* 0x0001e80000000800 */
[----:B------:R0:W-:Y:S01]  /*1150*/  @P5 STS [R80+0x8], R71 ;  /* 0x0000084750005388 */ /* 0x0001e20000000800 */
[----:B------:R-:W-:Y:S06]  /*1160*/  BAR.SYNC.DEFER_BLOCKING 0x0 ;  /* 0x0000000000007b1d */ /* 0x000fec0000010000 */
.L_x_1:
[----:B0-----:R-:W-:Y:S04]  /*1170*/  LDS.128 R32, [R78+UR9+-0x10] ;  /* 0xfffff0094e207984 */ /* 0x001fe80008000c00 */
[----:B------:R-:W-:Y:S01]  /*1180*/  LDS.128 R36, [R78+UR9] ;  /* 0x000000094e247984 */ /* 0x000fe20008000c00 */
[----:B------:R-:W-:-:S03]  /*1190*/  UIADD3 UR9, UPT, UPT, UR9, 0x200, URZ ;  /* 0x0000020009097890 */ /* 0x000fc6000fffe0ff */
[----:B------:R-:W0:Y:S01]  /*11a0*/  LDS R69, [R79+-0xc0] ;  /* 0xffff40004f457984 */ /* 0x000e220000000800 */
[----:B------:R-:W-:-:S03]  /*11b0*/  UISETP.NE.AND UP0, UPT, UR9, 0x2010, UPT ;  /* 0x000020100900788c */ /* 0x000fc6000bf05270 */
[----:B------:R-:W1:Y:S04]  /*11c0*/  LDS R68, [R79+-0x100] ;  /* 0xffff00004f447984 */ /* 0x000e680000000800 */
[----:B------:R-:W2:Y:S04]  /*11d0*/  LDS R71, [R79+-0x80] ;  /* 0xffff80004f477984 */ /* 0x000ea80000000800 */
[----:B------:R-:W3:Y:S04]  /*11e0*/  LDS R75, [R79+-0x40] ;  /* 0xffffc0004f4b7984 */ /* 0x000ee80000000800 */
[----:B------:R-:W4:Y:S04]  /*11f0*/  LDS R83, [R79] ;  /* 0x000000004f537984 */ /* 0x000f280000000800 */
[----:B------:R-:W5:Y:S04]  /*1200*/  LDS R89, [R79+0x40] ;  /* 0x000040004f597984 */ /* 0x000f680000000800 */
[----:B------:R-:W5:Y:S01]  /*1210*/  LDS R91, [R79+0x80] ;  /* 0x000080004f5b7984 */ /* 0x000f620000000800 */
[----:B0-----:R-:W-:Y:S01]  /*1220*/  FFMA R81, R32, R69, R81 ;  /* 0x0000004520517223 */ /* 0x001fe20000000051 */
[C---:B------:R-:W-:Y:S01]  /*1230*/  FFMA R66, R69.reuse, R33, R66 ;  /* 0x0000002145427223 */ /* 0x040fe20000000042 */
[C---:B------:R-:W-:Y:S01]  /*1240*/  FFMA R67, R69.reuse, R34, R67 ;  /* 0x0000002245437223 */ /* 0x040fe20000000043 */
[C---:B------:R-:W-:Y:S01]  /*1250*/  FFMA R60, R69.reuse, R35, R60 ;  /* 0x00000023453c7223 */ /* 0x040fe2000000003c */
[----:B------:R-:W-:Y:S01]  /*1260*/  FFMA R51, R36, R69, R51 ;  /* 0x0000004524337223 */ /* 0x000fe20000000033 */
[C---:B------:R-:W-:Y:S01]  /*1270*/  FFMA R24, R69.reuse, R37, R24 ;  /* 0x0000002545187223 */ /* 0x040fe20000000018 */
[C---:B------:R-:W-:Y:S01]  /*1280*/  FFMA R17, R69.reuse, R38, R17 ;  /* 0x0000002645117223 */ /* 0x040fe20000000011 */
[----:B------:R-:W-:Y:S01]  /*1290*/  FFMA R58, R69, R39, R58 ;  /* 0x00000027453a7223 */ /* 0x000fe2000000003a */
[C---:B-1----:R-:W-:Y:S01]  /*12a0*/  FFMA R77, R68.reuse, R32, R77 ;  /* 0x00000020444d7223 */ /* 0x042fe2000000004d */
[----:B------:R-:W0:Y:S01]  /*12b0*/  LDS R69, [R79+0xc0] ;  /* 0x0000c0004f457984 */ /* 0x000e220000000800 */
[C---:B------:R-:W-:Y:S01]  /*12c0*/  FFMA R76, R68.reuse, R33, R76 ;  /* 0x00000021444c7223 */ /* 0x040fe2000000004c */
[C---:B------:R-:W-:Y:S01]  /*12d0*/  FFMA R87, R68.reuse, R34, R87 ;  /* 0x0000002244577223 */ /* 0x040fe20000000057 */
[C---:B------:R-:W-:Y:S01]  /*12e0*/  FFMA R64, R68.reuse, R35, R64 ;  /* 0x0000002344407223 */ /* 0x040fe20000000040 */
[C---:B------:R-:W-:Y:S01]  /*12f0*/  FFMA R65, R68.reuse, R36, R65 ;  /* 0x0000002444417223 */ /* 0x040fe20000000041 */
[C---:B------:R-:W-:Y:S01]  /*1300*/  FFMA R94, R68.reuse, R37, R94 ;  /* 0x00000025445e7223 */ /* 0x040fe2000000005e */
[C---:B------:R-:W-:Y:S01]  /*1310*/  FFMA R97, R68.reuse, R38, R97 ;  /* 0x0000002644617223 */ /* 0x040fe20000000061 */
[----:B------:R-:W-:Y:S01]  /*1320*/  FFMA R82, R68, R39, R82 ;  /* 0x0000002744527223 */ /* 0x000fe20000000052 */
[----:B--2---:R-:W-:Y:S01]  /*1330*/  FFMA R61, R32, R71, R61 ;  /* 0x00000047203d7223 */ /* 0x004fe2000000003d */
[C---:B------:R-:W-:Y:S01]  /*1340*/  FFMA R56, R71.reuse, R33, R56 ;  /* 0x0000002147387223 */ /* 0x040fe20000000038 */
[C---:B------:R-:W-:Y:S01]  /*1350*/  FFMA R59, R71.reuse, R34, R59 ;  /* 0x00000022473b7223 */ /* 0x040fe2000000003b */
[C---:B------:R-:W-:Y:S01]  /*1360*/  FFMA R54, R71.reuse, R35, R54 ;  /* 0x0000002347367223 */ /* 0x040fe20000000036 */
[----:B------:R-:W-:Y:S01]  /*1370*/  FFMA R57, R36, R71, R57 ;  /* 0x0000004724397223 */ /* 0x000fe20000000039 */
[C---:B------:R-:W-:Y:S01]  /*1380*/  FFMA R52, R71.reuse, R37, R52 ;  /* 0x0000002547347223 */ /* 0x040fe20000000034 */
[C---:B------:R-:W-:Y:S01]  /*1390*/  FFMA R55, R71.reuse, R38, R55 ;  /* 0x0000002647377223 */ /* 0x040fe20000000037 */
[----:B------:R-:W-:Y:S01]  /*13a0*/  FFMA R50, R71, R39, R50 ;  /* 0x0000002747327223 */ /* 0x000fe20000000032 */
[----:B---3--:R-:W-:Y:S01]  /*13b0*/  FFMA R53, R32, R75, R53 ;  /* 0x0000004b20357223 */ /* 0x008fe20000000035 */
[C---:B------:R-:W-:Y:S01]  /*13c0*/  FFMA R48, R75.reuse, R33, R48 ;  /* 0x000000214b307223 */ /* 0x040fe20000000030 */
[C---:B------:R-:W-:Y:S01]  /*13d0*/  FFMA R49, R75.reuse, R34, R49 ;  /* 0x000000224b317223 */ /* 0x040fe20000000031 */
[C---:B------:R-:W-:Y:S01]  /*13e0*/  FFMA R46, R75.reuse, R35, R46 ;  /* 0x000000234b2e7223 */ /* 0x040fe2000000002e */
[----:B------:R-:W-:Y:S01]  /*13f0*/  FFMA R47, R36, R75, R47 ;  /* 0x0000004b242f7223 */ /* 0x000fe2000000002f */
[C---:B------:R-:W-:Y:S01]  /*1400*/  FFMA R44, R75.reuse, R37, R44 ;  /* 0x000000254b2c7223 */ /* 0x040fe2000000002c */
[C---:B------:R-:W-:Y:S01]  /*1410*/  FFMA R45, R75.reuse, R38, R45 ;  /* 0x000000264b2d7223 */ /* 0x040fe2000000002d */
[----:B------:R-:W-:Y:S01]  /*1420*/  FFMA R42, R75, R39, R42 ;  /* 0x000000274b2a7223 */ /* 0x000fe2000000002a */
[----:B----4-:R-:W-:Y:S01]  /*1430*/  FFMA R43, R32, R83, R43 ;  /* 0x00000053202b7223 */ /* 0x010fe2000000002b */
[C---:B------:R-:W-:Y:S01]  /*1440*/  FFMA R40, R83.reuse, R33, R40 ;  /* 0x0000002153287223 */ /* 0x040fe20000000028 */
[C---:B------:R-:W-:Y:S01]  /*1450*/  FFMA R41, R83.reuse, R34, R41 ;  /* 0x0000002253297223 */ /* 0x040fe20000000029 */
[C---:B------:R-:W-:Y:S01]  /*1460*/  FFMA R30, R83.reuse, R35, R30 ;  /* 0x00000023531e7223 */ /* 0x040fe2000000001e */
[----:B------:R-:W-:Y:S01]  /*1470*/  FFMA R31, R36, R83, R31 ;  /* 0x00000053241f7223 */ /* 0x000fe2000000001f */
[C---:B------:R-:W-:Y:S01]  /*1480*/  FFMA R28, R83.reuse, R37, R28 ;  /* 0x00000025531c7223 */ /* 0x040fe2000000001c */
[C---:B------:R-:W-:Y:S01]  /*1490*/  FFMA R29, R83.reuse, R38, R29 ;  /* 0x00000026531d7223 */ /* 0x040fe2000000001d */
[----:B------:R-:W-:Y:S01]  /*14a0*/  FFMA R26, R83, R39, R26 ;  /* 0x00000027531a7223 */ /* 0x000fe2000000001a */
[----:B-----5:R-:W-:Y:S01]  /*14b0*/  FFMA R27, R32, R89, R27 ;  /* 0x00000059201b7223 */ /* 0x020fe2000000001b */
[C---:B------:R-:W-:Y:S01]  /*14c0*/  FFMA R22, R89.reuse, R33, R22 ;  /* 0x0000002159167223 */ /* 0x040fe20000000016 */
[C---:B------:R-:W-:Y:S01]  /*14d0*/  FFMA R25, R89.reuse, R34, R25 ;  /* 0x0000002259197223 */ /* 0x040fe20000000019 */
[C---:B------:R-:W-:Y:S01]  /*14e0*/  FFMA R20, R89.reuse, R35, R20 ;  /* 0x0000002359147223 */ /* 0x040fe20000000014 */
[----:B------:R-:W-:Y:S01]  /*14f0*/  FFMA R23, R36, R89, R23 ;  /* 0x0000005924177223 */ /* 0x000fe20000000017 */
[C---:B------:R-:W-:Y:S01]  /*1500*/  FFMA R18, R89.reuse, R37, R18 ;  /* 0x0000002559127223 */ /* 0x040fe20000000012 */
[C---:B------:R-:W-:Y:S01]  /*1510*/  FFMA R21, R89.reuse, R38, R21 ;  /* 0x0000002659157223 */ /* 0x040fe20000000015 */
[----:B------:R-:W-:Y:S01]  /*1520*/  FFMA R16, R89, R39, R16 ;  /* 0x0000002759107223 */ /* 0x000fe20000000010 */
[----:B------:R-:W-:Y:S01]  /*1530*/  FFMA R19, R32, R91, R19 ;  /* 0x0000005b20137223 */ /* 0x000fe20000000013 */
[C---:B------:R-:W-:Y:S01]  /*1540*/  FFMA R14, R91.reuse, R33, R14 ;  /* 0x000000215b0e7223 */ /* 0x040fe2000000000e */
[C---:B------:R-:W-:Y:S01]  /*1550*/  FFMA R15, R91.reuse, R34, R15 ;  /* 0x000000225b0f7223 */ /* 0x040fe2000000000f */
[C---:B------:R-:W-:Y:S01]  /*1560*/  FFMA R12, R91.reuse, R35, R12 ;  /* 0x000000235b0c7223 */ /* 0x040fe2000000000c */
[----:B------:R-:W-:Y:S01]  /*1570*/  FFMA R13, R36, R91, R13 ;  /* 0x0000005b240d7223 */ /* 0x000fe2000000000d */
[C---:B------:R-:W-:Y:S01]  /*1580*/  FFMA R10, R91.reuse, R37, R10 ;  /* 0x000000255b0a7223 */ /* 0x040fe2000000000a */
[C---:B------:R-:W-:Y:S01]  /*1590*/  FFMA R11, R91.reuse, R38, R11 ;  /* 0x000000265b0b7223 */ /* 0x040fe2000000000b */
[----:B------:R-:W-:Y:S01]  /*15a0*/  FFMA R8, R91, R39, R8 ;  /* 0x000000275b087223 */ /* 0x000fe20000000008 */
        /* <DEDUP_REMOVED lines=8> */
[----:B------:R-:W-:Y:S01]  /*1630*/  VIADD R79, R79, 0x4 ;  /* 0x000000044f4f7836 */ /* 0x000fe20000000000 */
[----:B------:R-:W-:Y:S06]  /*1640*/  BRA.U UP0, `(.L_x_1) ;  /* 0xfffffff900c87547 */ /* 0x000fec000b83ffff */
[----:B------:R-:W-:Y:S01]  /*1650*/  BAR.SYNC.DEFER_BLOCKING 0x0 ;  /* 0x0000000000007b1d */ /* 0x000fe20000010000 */
[----:B------:R-:W-:Y:S01]  /*1660*/  UIADD3 UR5, UPT, UPT, UR5, 0xf, URZ ;  /* 0x0000000f05057890 */ /* 0x000fe2000fffe0ff */
[----:B------:R-:W-:Y:S01]  /*1670*/  IADD3 R62, P0, PT, R62, 0x40, RZ ;  /* 0x000000403e3e7810 */ /* 0x000fe20007f1e0ff */
[----:B------:R-:W-:Y:S02]  /*1680*/  UIADD3 UR4, UPT, UPT, UR4, 0x1, URZ ;  /* 0x0000000104047890 */ /* 0x000fe4000fffe0ff */
[----:B------:R-:W-:Y:S02]  /*1690*/  USHF.R.U32.HI UR5, URZ, 0x4, UR5 ;  /* 0x00000004ff057899 */ /* 0x000fe40008011605 */
[----:B------:R-:W-:Y:S01]  /*16a0*/  USHF.L.U32 UR8, UR8, 0x4, URZ ;  /* 0x0000000408087899 */ /* 0x000fe200080006ff */
[----:B------:R-:W-:Y:S01]  /*16b0*/  IMAD.X R63, RZ, RZ, R63, P0 ;  /* 0x000000ffff3f7224 */ /* 0x000fe200000e063f */
[----:B------:R-:W-:Y:S02]  /*16c0*/  UISETP.NE.AND UP0, UPT, UR4, UR5, UPT ;  /* 0x000000050400728c */ /* 0x000fe4000bf05270 */
[----:B------:R-:W-:-:S07]  /*16d0*/  UIMAD.WIDE UR6, UR8, 0x4, UR6 ;  /* 0x00000004080678a5 */ /* 0x000fce000f8e0206 */
[----:B------:R-:W-:Y:S05]  /*16e0*/  BRA.U UP0, `(.L_x_2) ;  /* 0xffffffed00447547 */ /* 0x000fea000b83ffff */
.L_x_0:
[----:B------:R-:W1:Y:S01]  /*16f0*/  S2R R68, SR_TID.X ;  /* 0x0000000000447919 */ /* 0x000e620000002100 */
[----:B------:R-:W2:Y:S01]  /*1700*/  S2UR UR5, SR_CTAID.Y ;  /* 0x00000000000579c3 */ /* 0x000ea20000002600 */
[----:B------:R-:W3:Y:S01]  /*1710*/  LDCU.64 UR14, c[0x0][0x380] ;  /* 0x00007000ff0e77ac */ /* 0x000ee20008000a00 */
[----:B------:R-:W4:Y:S01]  /*1720*/  S2R R103, SR_TID.Y ;  /* 0x0000000000677919 */ /* 0x000f220000002200 */
[----:B------:R-:W-:Y:S01]  /*1730*/  USHF.L.U32 UR4, UR11, 0x7, URZ ;  /* 0x000000070b047899 */ /* 0x000fe200080006ff */
[----:B------:R-:W0:Y:S01]  /*1740*/  LDCU.64 UR8, c[0x0][0x3a8] ;  /* 0x00007500ff0877ac */ /* 0x000e220008000a00 */
[----:B--2---:R-:W-:Y:S01]  /*1750*/  IMAD.U32 R32, RZ, RZ, UR5 ;  /* 0x00000005ff207e24 */ /* 0x004fe2000f8e00ff */
[----:B---3--:R-:W-:Y:S01]  /*1760*/  UIMAD UR6, UR5, UR15, URZ ;  /* 0x0000000f050672a4 */ /* 0x008fe2000f8e02ff */
[----:B-1----:R-:W-:-:S04]  /*1770*/  IMAD.SHL.U32 R68, R68, 0x8, RZ ;  /* 0x0000000844447824 */ /* 0x002fc800078e00ff */
[----:B------:R-:W-:Y:S01]  /*1780*/  VIADD R98, R68, UR4 ;  /* 0x0000000444627c36 */ /* 0x000fe20008000000 */
[----:B------:R-:W-:Y:S01]  /*1790*/  ULEA UR4, UR6, UR4, 0x7 ;  /* 0x0000000406047291 */ /* 0x000fe2000f8e38ff */
[----:B----4-:R-:W-:Y:S02]  /*17a0*/  IMAD R33, R32, 0x10, R103 ;  /* 0x0000001020217824 */ /* 0x010fe400078e0267 */
[----:B------:R-:W-:Y:S02]  /*17b0*/  VIADD R32, R98, 0x1 ;  /* 0x0000000162207836 */ /* 0x000fe40000000000 */
[----:B------:R-:W-:Y:S02]  /*17c0*/  IMAD.SHL.U32 R33, R33, 0x8, RZ ;  /* 0x0000000821217824 */ /* 0x000fe400078e00ff */
[----:B------:R-:W-:Y:S01]  /*17d0*/  IMAD R103, R103, UR15, RZ ;  /* 0x0000000f67677c24 */ /* 0x000fe2000f8e02ff */
[----:B------:R-:W-:Y:S01]  /*17e0*/  ISETP.GE.U32.AND P2, PT, R32, UR15, PT ;  /* 0x0000000f20007c0c */ /* 0x000fe2000bf46070 */
[----:B------:R-:W-:-:S02]  /*17f0*/  VIADD R100, R33, 0x1 ;  /* 0x0000000121647836 */ /* 0x000fc40000000000 */
[C---:B------:R-:W-:Y:S01]  /*1800*/  VIADD R34, R98.reuse, 0x2 ;  /* 0x0000000262227836 */ /* 0x040fe20000000000 */
[----:B------:R-:W-:Y:S01]  /*1810*/  LEA R99, R103, UR15, 0x3 ;  /* 0x0000000f67637c11 */ /* 0x000fe2000f8e18ff */
[----:B------:R-:W-:Y:S01]  /*1820*/  VIADD R88, R98, 0x3 ;  /* 0x0000000362587836 */ /* 0x000fe20000000000 */
[----:B------:R-:W-:Y:S01]  /*1830*/  ISETP.GE.U32.OR P4, PT, R100, UR14, P2 ;  /* 0x0000000e64007c0c */ /* 0x000fe20009786470 */
[----:B------:R-:W-:Y:S01]  /*1840*/  VIADD R36, R98, 0x4 ;  /* 0x0000000462247836 */ /* 0x000fe20000000000 */
[----:B------:R-:W-:Y:S01]  /*1850*/  ISETP.GE.U32.AND P6, PT, R34, UR15, PT ;  /* 0x0000000f22007c0c */ /* 0x000fe2000bfc6070 */
[----:B------:R-:W-:Y:S01]  /*1860*/  VIADD R37, R99, UR15 ;  /* 0x0000000f63257c36 */ /* 0x000fe20008000000 */
[----:B------:R-:W-:Y:S02]  /*1870*/  P2R R101, PR, RZ, 0x10 ;  /* 0x00000010ff657803 */ /* 0x000fe40000000000 */
[----:B------:R-:W-:Y:S01]  /*1880*/  ISETP.GE.U32.OR P3, PT, R100, UR14, P6 ;  /* 0x0000000e64007c0c */ /* 0x000fe2000b766470 */
[----:B------:R-:W-:Y:S01]  /*1890*/  VIADD R69, R37, UR15 ;  /* 0x0000000f25457c36 */ /* 0x000fe20008000000 */
[----:B------:R-:W-:-:S02]  /*18a0*/  SHF.R.S32.HI R75, RZ, 0x1f, R37 ;  /* 0x0000001fff4b7819 */ /* 0x000fc40000011425 */
[C---:B------:R-:W-:Y:S02]  /*18b0*/  IADD3 R74, P0, P1, R68.reuse, UR4, R37 ;  /* 0x00000004444a7c10 */ /* 0x040fe4000f91e025 */
[----:B------:R-:W-:Y:S02]  /*18c0*/  P2R R102, PR, RZ, 0x8 ;  /* 0x00000008ff667803 */ /* 0x000fe40000000000 */
[----:B------:R-:W-:Y:S02]  /*18d0*/  IADD3.X R75, PT, PT, RZ, RZ, R75, P0, P1 ;  /* 0x000000ffff4b7210 */ /* 0x000fe400007e244b */
[--C-:B------:R-:W-:Y:S02]  /*18e0*/  @!P4 SHF.R.S32.HI R90, RZ, 0x1f, R99.reuse ;  /* 0x0000001fff5ac819 */ /* 0x100fe40000011463 */
[--C-:B------:R-:W-:Y:S02]  /*18f0*/  @!P4 IADD3 R89, P0, P1, R68, UR4, R99.reuse ;  /* 0x000000044459cc10 */ /* 0x100fe4000f91e063 */
[----:B------:R-:W-:-:S02]  /*1900*/  @!P3 SHF.R.S32.HI R84, RZ, 0x1f, R99 ;  /* 0x0000001fff54b819 */ /* 0x000fc40000011463 */
[----:B------:R-:W-:Y:S02]  /*1910*/  @!P4 IADD3.X R90, PT, PT, RZ, RZ, R90, P0, P1 ;  /* 0x000000ffff5ac210 */ /* 0x000fe400007e245a */
[----:B------:R-:W-:Y:S02]  /*1920*/  @!P3 IADD3 R83, P0, P1, R68, UR4, R99 ;  /* 0x000000044453bc10 */ /* 0x000fe4000f91e063 */
[--C-:B------:R-:W-:Y:S02]  /*1930*/  SHF.R.S32.HI R73, RZ, 0x1f, R69.reuse ;  /* 0x0000001fff497819 */ /* 0x100fe40000011445 */
[----:B------:R-:W-:Y:S02]  /*1940*/  @!P3 IADD3.X R84, PT, PT, RZ, RZ, R84, P0, P1 ;  /* 0x000000ffff54b210 */ /* 0x000fe400007e2454 */
[----:B------:R-:W-:Y:S02]  /*1950*/  ISETP.GE.U32.AND P3, PT, R88, UR15, PT ;  /* 0x0000000f58007c0c */ /* 0x000fe4000bf66070 */
[----:B------:R-:W-:-:S02]  /*1960*/  IADD3 R72, P0, P1, R68, UR4, R69 ;  /* 0x0000000444487c10 */ /* 0x000fc4000f91e045 */
[----:B------:R-:W-:Y:S02]  /*1970*/  ISETP.GE.U32.OR P4, PT, R100, UR14, P3 ;  /* 0x0000000e64007c0c */ /* 0x000fe40009f86470 */
[----:B------:R-:W-:Y:S02]  /*1980*/  IADD3.X R73, PT, PT, RZ, RZ, R73, P0, P1 ;  /* 0x000000ffff497210 */ /* 0x000fe400007e2449 */
[----:B------:R-:W-:Y:S02]  /*1990*/  P2R R96, PR, RZ, 0x10 ;  /* 0x00000010ff607803 */ /* 0x000fe40000000000 */
[----:B------:R-:W-:Y:S02]  /*19a0*/  P2R R35, PR, RZ, 0x8 ;  /* 0x00000008ff237803 */ /* 0x000fe40000000000 */
[----:B------:R-:W-:Y:S02]  /*19b0*/  P2R R32, PR, RZ, 0x4 ;  /* 0x00000004ff207803 */ /* 0x000fe40000000000 */
[----:B------:R-:W-:-:S03]  /*19c0*/  P2R R34, PR, RZ, 0x40 ;  /* 0x00000040ff227803 */ /* 0x000fc60000000000 */
[--C-:B------:R-:W-:Y:S02]  /*19d0*/  @!P4 SHF.R.S32.HI R80, RZ, 0x1f, R99.reuse ;  /* 0x0000001fff50c819 */ /* 0x100fe40000011463 */
[----:B------:R-:W-:-:S04]  /*19e0*/  @!P4 IADD3 R79, P0, P1, R68, UR4, R99 ;  /* 0x00000004444fcc10 */ /* 0x000fc8000f91e063 */
[----:B------:R-:W-:Y:S02]  /*19f0*/  @!P4 IADD3.X R80, PT, PT, RZ, RZ, R80, P0, P1 ;  /* 0x000000ffff50c210 */ /* 0x000fe400007e2450 */
[----:B------:R-:W-:-:S04]  /*1a00*/  ISETP.GE.U32.AND P4, PT, R36, UR15, PT ;  /* 0x0000000f24007c0c */ /* 0x000fc8000bf86070 */
[----:B------:R-:W-:Y:S02]  /*1a10*/  ISETP.GE.U32.OR P3, PT, R100, UR14, P4 ;  /* 0x0000000e64007c0c */ /* 0x000fe4000a766470 */
[----:B------:R-:W-:Y:S02]  /*1a20*/  ISETP.GE.U32.OR P2, PT, R33, UR14, P2 ;  /* 0x0000000e21007c0c */ /* 0x000fe40009746470 */
[----:B------:R-:W-:Y:S02]  /*1a30*/  P2R R85, PR, RZ, 0x8 ;  /* 0x00000008ff557803 */ /* 0x000fe40000000000 */
[----:B------:R-:W-:-:S07]  /*1a40*/  P2R R36, PR, RZ, 0x10 ;  /* 0x00000010ff247803 */ /* 0x000fce0000000000 */
[--C-:B------:R-:W-:Y:S02]  /*1a50*/  @!P3 SHF.R.S32.HI R71, RZ, 0x1f, R99.reuse ;  /* 0x0000001fff47b819 */ /* 0x100fe40000011463 */
[----:B------:R-:W-:-:S04]  /*1a60*/  @!P3 IADD3 R70, P0, P1, R68, UR4, R99 ;  /* 0x000000044446bc10 */ /* 0x000fc8000f91e063 */
[----:B------:R-:W-:Y:S02]  /*1a70*/  @!P3 IADD3.X R71, PT, PT, RZ, RZ, R71, P0, P1 ;  /* 0x000000ffff47b210 */ /* 0x000fe400007e2447 */
[----:B------:R-:W-:-:S04]  /*1a80*/  ISETP.GE.U32.AND P0, PT, R98, UR15, PT ;  /* 0x0000000f62007c0c */ /* 0x000fc8000bf06070 */
[----:B------:R-:W-:-:S13]  /*1a90*/  ISETP.LT.U32.AND P0, PT, R33, UR14, !P0 ;  /* 0x0000000e21007c0c */ /* 0x000fda000c701070 */
[----:B------:R-:W-:Y:S01]  /*1aa0*/  VOTEU.ANY UP0, P0 ;  /* 0x0000000000ff7886 */ /* 0x000fe20000000100 */
[----:B------:R-:W-:Y:S01]  /*1ab0*/  @P0 IMAD R38, R103, 0x8, R68 ;  /* 0x0000000867260824 */ /* 0x000fe200078e0244 */
[----:B------:R-:W1:Y:S03]  /*1ac0*/  @P0 LDC R78, c[0x0][0x38c] ;  /* 0x0000e300ff4e0b82 */ /* 0x000e660000000800 */
[----:B------:R-:W-:-:S06]  /*1ad0*/  @UP0 UIMAD UR6, UR5, UR15, UR11 ;  /* 0x0000000f050602a4 */ /* 0x000fcc000f8e020b */
[----:B------:R-:W-:-:S05]  /*1ae0*/  IMAD.U32 R39, RZ, RZ, UR6 ;  /* 0x00000006ff277e24 */ /* 0x000fca000f8e00ff */
[----:B------:R-:W-:-:S04]  /*1af0*/  @P0 LEA R39, P1, R39, R38, 0x7 ;  /* 0x0000002627270211 */ /* 0x000fc800078238ff */
[----:B------:R-:W-:Y:S02]  /*1b00*/  @P0 LEA.HI.X.SX32 R38, R38, RZ, 0x1, P1 ;  /* 0x000000ff26260211 */ /* 0x000fe400008f0eff */
[----:B0-----:R-:W-:-:S04]  /*1b10*/  @P0 LEA R62, P1, R39, UR8, 0x2 ;  /* 0x00000008273e0c11 */ /* 0x001fc8000f8210ff */
[----:B------:R-:W-:Y:S02]  /*1b20*/  @P0 LEA.HI.X R63, R39, UR9, R38, 0x2, P1 ;  /* 0x00000009273f0c11 */ /* 0x000fe400088f1426 */
[----:B------:R-:W0:Y:S03]  /*1b30*/  @P0 LDC R39, c[0x0][0x3a0] ;  /* 0x0000e800ff270b82 */ /* 0x000e260000000800 */
[----:B------:R-:W0:Y:S01]  /*1b40*/  @P0 LDG.E R38, desc[UR12][R62.64] ;  /* 0x0000000c3e260981 */ /* 0x000e22000c1e1900 */
[----:B------:R-:W-:-:S05]  /*1b50*/  VOTEU.ALL UP0, P2 ;  /* 0x0000000000ff7886 */ /* 0x000fca0001000000 */
[----:B------:R-:W-:-:S04]  /*1b60*/  @!UP0 UIMAD UR6, UR5, UR15, UR11 ;  /* 0x0000000f050682a4 */ /* 0x000fc8000f8e020b */
[----:B------:R-:W-:Y:S01]  /*1b70*/  @!UP0 USHF.L.U32 UR6, UR6, 0x7, URZ ;  /* 0x0000000706068899 */ /* 0x000fe200080006ff */
[----:B0-----:R-:W-:Y:S01]  /*1b80*/  @P0 FMUL R38, R38, R39 ;  /* 0x0000002726260220 */ /* 0x001fe20000400000 */
[----:B------:R-:W-:-:S03]  /*1b90*/  @!P2 IMAD.SHL.U32 R39, R103, 0x8, RZ ;  /* 0x000000086727a824 */ /* 0x000fc600078e00ff */
[----:B-1----:R-:W-:Y:S02]  /*1ba0*/  @P0 FFMA R77, R77, R78, R38 ;  /* 0x0000004e4d4d0223 */ /* 0x002fe40000000026 */
[--C-:B------:R-:W-:Y:S02]  /*1bb0*/  @!P2 IADD3 R78, P5, P1, R68, UR6, R39.reuse ;  /* 0x00000006444eac10 */ /* 0x100fe4000f9be027 */
[----:B------:R-:W-:Y:S01]  /*1bc0*/  @!P2 SHF.R.S32.HI R38, RZ, 0x1f, R39 ;  /* 0x0000001fff26a819 */ /* 0x000fe20000011427 */
[----:B------:R0:W-:Y:S01]  /*1bd0*/  @P0 STG.E desc[UR12][R62.64], R77 ;  /* 0x0000004d3e000986 */ /* 0x0001e2000c10190c */
[----:B------:R-:W-:Y:S02]  /*1be0*/  ISETP.GE.U32.OR P0, PT, R33, UR14, P6 ;  /* 0x0000000e21007c0c */ /* 0x000fe4000b706470 */
[----:B------:R-:W-:-:S11]  /*1bf0*/  @!P2 IADD3.X R86, PT, PT, RZ, RZ, R38, P5, P1 ;  /* 0x000000ffff56a210 */ /* 0x000fd60002fe2426 */
[----:B------:R-:W-:Y:S01]  /*1c00*/  VOTEU.ALL UP0, P0 ;  /* 0x0000000000ff7886 */ /* 0x000fe20000000000 */
[----:B------:R-:W-:Y:S01]  /*1c10*/  @!P0 IMAD.SHL.U32 R39, R103, 0x8, RZ ;  /* 0x0000000867278824 */ /* 0x000fe200078e00ff */
[----:B0-----:R-:W0:Y:S03]  /*1c20*/  @!P0 LDC.64 R62, c[0x0][0x3a8] ;  /* 0x0000ea00ff3e8b82 */ /* 0x001e260000000a00 */
[----:B------:R-:W-:Y:S01]  /*1c30*/  @!UP0 UIMAD UR6, UR5, UR15, UR11 ;  /* 0x0000000f050682a4 */ /* 0x000fe2000f8e020b */
[----:B------:R-:W-:-:S03]  /*1c40*/  @!P0 SHF.R.S32.HI R38, RZ, 0x1f, R39 ;  /* 0x0000001fff268819 */ /* 0x000fc60000011427 */
[----:B------:R-:W-:Y:S01]  /*1c50*/  @!UP0 USHF.L.U32 UR6, UR6, 0x7, URZ ;  /* 0x0000000706068899 */ /* 0x000fe200080006ff */
[----:B------:R-:W1:Y:S05]  /*1c60*/  @!P0 LDC R93, c[0x0][0x3a0] ;  /* 0x0000e800ff5d8b82 */ /* 0x000e6a0000000800 */
[----:B------:R-:W-:-:S04]  /*1c70*/  @!P0 IADD3 R91, P5, P1, R68, UR6, R39 ;  /* 0x00000006445b8c10 */ /* 0x000fc8000f9be027 */
[----:B------:R-:W-:Y:S02]  /*1c80*/  @!P0 IADD3.X R92, PT, PT, RZ, RZ, R38, P5, P1 ;  /* 0x000000ffff5c8210 */ /* 0x000fe40002fe2426 */
[----:B------:R-:W2:Y:S02]  /*1c90*/  @!P2 LDC.64 R38, c[0x0][0x3a8] ;  /* 0x0000ea00ff26ab82 */ /* 0x000ea40000000a00 */
[----:B--2---:R-:W-:-:S04]  /*1ca0*/  @!P2 LEA R38, P1, R78, R38, 0x2 ;  /* 0x000000264e26a211 */ /* 0x004fc800078210ff */
[----:B------:R-:W-:Y:S02]  /*1cb0*/  @!P2 LEA.HI.X R39, R78, R39, R86, 0x2, P1 ;  /* 0x000000274e27a211 */ /* 0x000fe400008f1456 */
[C---:B0-----:R-:W-:Y:S01]  /*1cc0*/  @!P0 LEA R62, P1, R91.reuse, R62, 0x2 ;  /* 0x0000003e5b3e8211 */ /* 0x041fe200078210ff */
[----:B------:R-:W0:Y:S02]  /*1cd0*/  @!P2 LDC R78, c[0x0][0x3a0] ;  /* 0x0000e800ff4eab82 */ /* 0x000e240000000800 */
[----:B------:R-:W0:Y:S01]  /*1ce0*/  @!P2 LDG.E R77, desc[UR12][R38.64+0x4] ;  /* 0x0000040c264da981 */ /* 0x000e22000c1e1900 */
[----:B------:R-:W-:-:S05]  /*1cf0*/  @!P0 LEA.HI.X R63, R91, R63, R92, 0x2, P1 ;  /* 0x0000003f5b3f8211 */ /* 0x000fca00008f145c */
[----:B------:R-:W2:Y:S01]  /*1d00*/  @!P2 LDC R91, c[0x0][0x38c] ;  /* 0x0000e300ff5bab82 */ /* 0x000ea20000000800 */
[----:B0-----:R-:W-:-:S04]  /*1d10*/  @!P2 FMUL R77, R77, R78 ;  /* 0x0000004e4d4da220 */ /* 0x001fc80000400000 */
[----:B--2---:R-:W-:-:S05]  /*1d20*/  @!P2 FFMA R91, R76, R91, R77 ;  /* 0x0000005b4c5ba223 */ /* 0x004fca000000004d */
[----:B------:R0:W-:Y:S04]  /*1d30*/  @!P2 STG.E desc[UR12][R38.64+0x4], R91 ;  /* 0x0000045b2600a986 */ /* 0x0001e8000c10190c */
[----:B------:R-:W1:Y:S01]  /*1d40*/  @!P0 LDG.E R86, desc[UR12][R62.64+0x8] ;  /* 0x0000080c3e568981 */ /* 0x000e62000c1e1900 */
[----:B------:R-:W-:-:S05]  /*1d50*/  VIADD R76, R98, 0x5 ;  /* 0x00000005624c7836 */ /* 0x000fca0000000000 */
[----:B------:R-:W-:-:S04]  /*1d60*/  ISETP.GE.U32.AND P3, PT, R76, UR15, PT ;  /* 0x0000000f4c007c0c */ /* 0x000fc8000bf66070 */
[----:B------:R-:W-:-:S13]  /*1d70*/  ISETP.GE.U32.OR P1, PT, R100, UR14, P3 ;  /* 0x0000000e64007c0c */ /* 0x000fda0009f26470 */
[--C-:B------:R-:W-:Y:S02]  /*1d80*/  @!P1 SHF.R.S32.HI R78, RZ, 0x1f, R99.reuse ;  /* 0x0000001fff4e9819 */ /* 0x100fe40000011463 */
[----:B------:R-:W-:-:S04]  /*1d90*/  @!P1 IADD3 R77, P6, P5, R68, UR4, R99 ;  /* 0x00000004444d9c10 */ /* 0x000fc8000fdde063 */
[----:B------:R-:W-:Y:S02]  /*1da0*/  @!P1 IADD3.X R78, PT, PT, RZ, RZ, R78, P6, P5 ;  /* 0x000000ffff4e9210 */ /* 0x000fe400037ea44e */
[----:B------:R-:W-:Y:S02]  /*1db0*/  ISETP.GE.U32.AND P5, PT, R88, UR15, PT ;  /* 0x0000000f58007c0c */ /* 0x000fe4000bfa6070 */
[----:B------:R-:W2:Y:S02]  /*1dc0*/  @!P0 LDC R88, c[0x0][0x38c] ;  /* 0x0000e300ff588b82 */ /* 0x000ea40000000800 */
[----:B------:R-:W-:-:S13]  /*1dd0*/  ISETP.GE.U32.OR P5, PT, R33, UR14, P5 ;  /* 0x0000000e21007c0c */ /* 0x000fda000afa6470 */
[----:B------:R-:W-:-:S05]  /*1de0*/  VOTEU.ALL UP0, P5 ;  /* 0x0000000000ff7886 */ /* 0x000fca0002800000 */
[----:B------:R-:W-:-:S04]  /*1df0*/  @!UP0 UIMAD UR6, UR5, UR15, UR11 ;  /* 0x0000000f050682a4 */ /* 0x000fc8000f8e020b */
[----:B------:R-:W-:Y:S01]  /*1e00*/  @!UP0 USHF.L.U32 UR6, UR6, 0x7, URZ ;  /* 0x0000000706068899 */ /* 0x000fe200080006ff */
[----:B-1----:R-:W-:Y:S01]  /*1e10*/  @!P0 FMUL R86, R86, R93 ;  /* 0x0000005d56568220 */ /* 0x002fe20000400000 */
[----:B------:R-:W-:-:S05]  /*1e20*/  @!P5 IMAD.SHL.U32 R93, R103, 0x8, RZ ;  /* 0x00000008675dd824 */ /* 0x000fca00078e00ff */
[--C-:B0-----:R-:W-:Y:S02]  /*1e30*/  @!P5 SHF.R.S32.HI R38, RZ, 0x1f, R93.reuse ;  /* 0x0000001fff26d819 */ /* 0x101fe4000001145d */
[----:B------:R-:W-:Y:S01]  /*1e40*/  @!P5 IADD3 R93, P6, P2, R68, UR6, R93 ;  /* 0x00000006445ddc10 */ /* 0x000fe2000fade05d */
[----:B--2---:R-:W-:-:S03]  /*1e50*/  @!P0 FFMA R87, R87, R88, R86 ;  /* 0x0000005857578223 */ /* 0x004fc60000000056 */
[----:B------:R-:W-:Y:S02]  /*1e60*/  @!P5 IADD3.X R86, PT, PT, RZ, RZ, R38, P6, P2 ;  /* 0x000000ffff56d210 */ /* 0x000fe400037e4426 */
[----:B------:R-:W-:-:S13]  /*1e70*/  ISETP.GE.U32.OR P2, PT, R33, UR14, P4 ;  /* 0x0000000e21007c0c */ /* 0x000fda000a746470 */
[----:B------:R-:W-:Y:S01]  /*1e80*/  VOTEU.ALL UP0, P2 ;  /* 0x0000000000ff7886 */ /* 0x000fe20001000000 */
[----:B------:R-:W-:Y:S01]  /*1e90*/  @!P2 IMAD.SHL.U32 R39, R103, 0x8, RZ ;  /* 0x000000086727a824 */ /* 0x000fe200078e00ff */
[----:B------:R0:W-:Y:S01]  /*1ea0*/  @!P0 STG.E desc[UR12][R62.64+0x8], R87 ;  /* 0x000008573e008986 */ /* 0x0001e2000c10190c */
[----:B------:R-:W-:Y:S01]  /*1eb0*/  P2R R92, PR, RZ, 0x2 ;  /* 0x00000002ff5c7803 */ /* 0x000fe20000000000 */
[----:B------:R-:W1:Y:S01]  /*1ec0*/  @!P2 LDC R95, c[0x0][0x3a0] ;  /* 0x0000e800ff5fab82 */ /* 0x000e620000000800 */
[----:B------:R-:W-:-:S04]  /*1ed0*/  @!UP0 UIMAD UR5, UR5, UR15, UR11 ;  /* 0x0000000f050582a4 */ /* 0x000fc8000f8e020b */
[----:B------:R-:W-:Y:S01]  /*1ee0*/  @!UP0 USHF.L.U32 UR5, UR5, 0x7, URZ ;  /* 0x0000000705058899 */ /* 0x000fe200080006ff */
[--C-:B------:R-:W-:Y:S02]  /*1ef0*/  @!P2 SHF.R.S32.HI R38, RZ, 0x1f, R39.reuse ;  /* 0x0000001fff26a819 */ /* 0x100fe40000011427 */
[----:B------:R-:W2:Y:S03]  /*1f00*/  @!P2 LDC R104, c[0x0][0x38c] ;  /* 0x0000e300ff68ab82 */ /* 0x000ea60000000800 */
[----:B------:R-:W-:-:S04]  /*1f10*/  @!P2 IADD3 R88, P6, P0, R68, UR5, R39 ;  /* 0x000000054458ac10 */ /* 0x000fc8000f8de027 */
[----:B------:R-:W-:Y:S01]  /*1f20*/  @!P2 IADD3.X R91, PT, PT, RZ, RZ, R38, P6, P0 ;  /* 0x000000ffff5ba210 */ /* 0x000fe200037e0426 */
[----:B0-----:R-:W0:Y:S08]  /*1f30*/  @!P5 LDC R87, c[0x0][0x3a0] ;  /* 0x0000e800ff57db82 */ /* 0x001e300000000800 */
[----:B------:R-:W3:Y:S08]  /*1f40*/  @!P5 LDC.64 R38, c[0x0][0x3a8] ;  /* 0x0000ea00ff26db82 */ /* 0x000ef00000000a00 */
[----:B------:R-:W4:Y:S01]  /*1f50*/  @!P2 LDC.64 R62, c[0x0][0x3a8] ;  /* 0x0000ea00ff3eab82 */ /* 0x000f220000000a00 */
[----:B---3--:R-:W-:-:S04]  /*1f60*/  @!P5 LEA R38, P0, R93, R38, 0x2 ;  /* 0x000000265d26d211 */ /* 0x008fc800078010ff */
[----:B------:R-:W-:-:S03]  /*1f70*/  @!P5 LEA.HI.X R39, R93, R39, R86, 0x2, P0 ;  /* 0x000000275d27d211 */ /* 0x000fc600000f1456 */
[----:B------:R-:W3:Y:S02]  /*1f80*/  @!P5 LDC R93, c[0x0][0x38c] ;  /* 0x0000e300ff5ddb82 */ /* 0x000ee40000000800 */
[----:B------:R-:W0:Y:S01]  /*1f90*/  @!P5 LDG.E R86, desc[UR12][R38.64+0xc] ;  /* 0x00000c0c2656d981 */ /* 0x000e22000c1e1900 */
[----:B----4-:R-:W-:-:S04]  /*1fa0*/  @!P2 LEA R62, P0, R88, R62, 0x2 ;  /* 0x0000003e583ea211 */ /* 0x010fc800078010ff */
[----:B------:R-:W-:Y:S01]  /*1fb0*/  @!P2 LEA.HI.X R63, R88, R63, R91, 0x2, P0 ;  /* 0x0000003f583fa211 */ /* 0x000fe200000f145b */
[----:B0-----:R-:W-:-:S04]  /*1fc0*/  @!P5 FMUL R87, R86, R87 ;  /* 0x000000575657d220 */ /* 0x001fc80000400000 */
[----:B---3--:R-:W-:Y:S01]  /*1fd0*/  @!P5 FFMA R93, R64, R93, R87 ;  /* 0x0000005d405dd223 */ /* 0x008fe20000000057 */
[----:B------:R-:W-:-:S04]  /*1fe0*/  VIADD R64, R98, 0x6 ;  /* 0x0000000662407836 */ /* 0x000fc80000000000 */
[----:B------:R0:W-:Y:S01]  /*1ff0*/  @!P5 STG.E desc[UR12][R38.64+0xc], R93 ;  /* 0x00000c5d2600d986 */ /* 0x0001e2000c10190c */
[----:B------:R-:W-:-:S03]  /*2000*/  ISETP.GE.U32.AND P1, PT, R64, UR15, PT ;  /* 0x0000000f40007c0c */ /* 0x000fc6000bf26070 */
[----:B------:R-:W1:Y:S01]  /*2010*/  @!P2 LDG.E R64, desc[UR12][R62.64+0x10] ;  /* 0x0000100c3e40a981 */ /* 0x000e62000c1e1900 */
[----:B------:R-:W-:Y:S02]  /*2020*/  ISETP.GE.U32.OR P0, PT, R100, UR14, P1 ;  /* 0x0000000e64007c0c */ /* 0x000fe40008f06470 */
[----:B------:R-:W-:Y:S02]  /*2030*/  ISETP.GE.U32.OR P5, PT, R33, UR14, P3 ;  /* 0x0000000e21007c0c */ /* 0x000fe40009fa6470 */
[----:B------:R-:W-:-:S09]  /*2040*/  P2R R91, PR, RZ, 0x1 ;  /* 0x00000001ff5b7803 */ /* 0x000fd20000000000 */
[--C-:B------:R-:W-:Y:S02]  /*2050*/  @!P0 SHF.R.S32.HI R88, RZ, 0x1f, R99.reuse ;  /* 0x0000001fff588819 */ /* 0x100fe40000011463 */
[----:B------:R-:W-:-:S04]  /*2060*/  @!P0 IADD3 R87, P4, P6, R68, UR4, R99 ;  /* 0x0000000444578c10 */ /* 0x000fc8000fe9e063 */
[----:B------:R-:W-:Y:S01]  /*2070*/  @!P0 IADD3.X R88, PT, PT, RZ, RZ, R88, P4, P6 ;  /* 0x000000ffff588210 */ /* 0x000fe200027ec458 */
[----:B-1----:R-:W-:-:S04]  /*2080*/  @!P2 FMUL R64, R64, R95 ;  /* 0x0000005f4040a220 */ /* 0x002fc80000400000 */
[----:B--2---:R-:W-:Y:S01]  /*2090*/  @!P2 FFMA R95, R65, R104, R64 ;  /* 0x00000068415fa223 */ /* 0x004fe20000000040 */
[----:B------:R-:W-:-:S05]  /*20a0*/  @!P5 IMAD.SHL.U32 R65, R103, 0x8, RZ ;  /* 0x000000086741d824 */ /* 0x000fca00078e00ff */
[--C-:B------:R-:W-:Y:S02]  /*20b0*/  @!P5 SHF.R.S32.HI R104, RZ, 0x1f, R65.reuse ;  /* 0x0000001fff68d819 */ /* 0x100fe40000011441 */
[----:B------:R-:W-:-:S04]  /*20c0*/  @!P5 IADD3 R64, P0, P6, R68, UR4, R65 ;  /* 0x000000044440dc10 */ /* 0x000fc8000fe1e041 */
[----:B------:R-:W-:Y:S02]  /*20d0*/  @!P5 IADD3.X R65, PT, PT, RZ, RZ, R104, P0, P6 ;  /* 0x000000ffff41d210 */ /* 0x000fe400007ec468 */
[----:B------:R-:W-:Y:S01]  /*20e0*/  ISETP.GE.U32.OR P6, PT, R33, UR14, P1 ;  /* 0x0000000e21007c0c */ /* 0x000fe20008fc6470 */
[----:B------:R1:W-:-:S12]  /*20f0*/  @!P2 STG.E desc[UR12][R62.64+0x10], R95 ;  /* 0x0000105f3e00a986 */ /* 0x0003d8000c10190c */
[----:B0-----:R-:W-:Y:S01]  /*2100*/  @!P6 IMAD.SHL.U32 R39, R103, 0x8, RZ ;  /* 0x000000086727e824 */ /* 0x001fe200078e00ff */
[----:B-1----:R-:W0:Y:S04]  /*2110*/  @!P5 LDC R63, c[0x0][0x3a0] ;  /* 0x0000e800ff3fdb82 */ /* 0x002e280000000800 */
[--C-:B------:R-:W-:Y:S02]  /*2120*/  @!P6 SHF.R.S32.HI R38, RZ, 0x1f, R39.reuse ;  /* 0x0000001fff26e819 */ /* 0x100fe40000011427 */
[----:B------:R-:W-:Y:S02]  /*2130*/  @!P6 IADD3 R93, P0, P2, R68, UR4, R39 ;  /* 0x00000004445dec10 */ /* 0x000fe4000fa1e027 */
[----:B------:R-:W1:Y:S02]  /*2140*/  @!P6 LDC R105, c[0x0][0x3a0] ;  /* 0x0000e800ff69eb82 */ /* 0x000e640000000800 */
[----:B------:R-:W-:-:S06]  /*2150*/  @!P6 IADD3.X R104, PT, PT, RZ, RZ, R38, P0, P2 ;  /* 0x000000ffff68e210 */ /* 0x000fcc00007e4426 */
[----:B------:R-:W2:Y:S08]  /*2160*/  @!P5 LDC.64 R38, c[0x0][0x3a8] ;  /* 0x0000ea00ff26db82 */ /* 0x000eb00000000a00 */
[----:B------:R-:W3:Y:S01]  /*2170*/  @!P6 LDC R107, c[0x0][0x38c] ;  /* 0x0000e300ff6beb82 */ /* 0x000ee20000000800 */
[----:B--2---:R-:W-:-:S04]  /*2180*/  @!P5 LEA R38, P2, R64, R38, 0x2 ;  /* 0x000000264026d211 */ /* 0x004fc800078410ff */
[----:B------:R-:W-:-:S03]  /*2190*/  @!P5 LEA.HI.X R39, R64, R39, R65, 0x2, P2 ;  /* 0x000000274027d211 */ /* 0x000fc600010f1441 */
[----:B------:R-:W2:Y:S02]  /*21a0*/  @!P6 LDC.64 R64, c[0x0][0x3a8] ;  /* 0x0000ea00ff40eb82 */ /* 0x000ea40000000a00 */
[----:B------:R-:W0:Y:S01]  /*21b0*/  @!P5 LDG.E R62, desc[UR12][R38.64+0x14] ;  /* 0x0000140c263ed981 */ /* 0x000e22000c1e1900 */
[----:B--2---:R-:W-:-:S04]  /*21c0*/  @!P6 LEA R64, P2, R93, R64, 0x2 ;  /* 0x000000405d40e211 */ /* 0x004fc800078410ff */
[----:B------:R-:W-:Y:S01]  /*21d0*/  @!P6 LEA.HI.X R65, R93, R65, R104, 0x2, P2 ;  /* 0x000000415d41e211 */ /* 0x000fe200010f1468 */
[----:B0-----:R-:W-:Y:S02]  /*21e0*/  @!P5 FMUL R63, R62, R63 ;  /* 0x0000003f3e3fd220 */ /* 0x001fe40000400000 */
[----:B------:R-:W0:Y:S02]  /*21f0*/  @!P5 LDC R62, c[0x0][0x38c] ;  /* 0x0000e300ff3edb82 */ /* 0x000e240000000800 */
[----:B0-----:R-:W-:Y:S01]  /*2200*/  @!P5 FFMA R63, R94, R62, R63 ;  /* 0x0000003e5e3fd223 */ /* 0x001fe2000000003f */
[----:B------:R-:W-:-:S04]  /*2210*/  VIADD R62, R98, 0x7 ;  /* 0x00000007623e7836 */ /* 0x000fc80000000000 */
[----:B------:R-:W-:Y:S01]  /*2220*/  @!P5 STG.E desc[UR12][R38.64+0x14], R63 ;  /* 0x0000143f2600d986 */ /* 0x000fe2000c10190c */
[----:B------:R-:W-:-:S03]  /*2230*/  ISETP.GE.U32.AND P0, PT, R62, UR15, PT ;  /* 0x0000000f3e007c0c */ /* 0x000fc6000bf06070 */
[----:B------:R-:W1:Y:S01]  /*2240*/  @!P6 LDG.E R62, desc[UR12][R64.64+0x18] ;  /* 0x0000180c403ee981 */ /* 0x000e62000c1e1900 */
[----:B------:R-:W-:Y:S02]  /*2250*/  ISETP.GE.U32.OR P2, PT, R100, UR14, P0 ;  /* 0x0000000e64007c0c */ /* 0x000fe40008746470 */
[----:B------:R-:W-:Y:S02]  /*2260*/  P2R R76, PR, RZ, 0x8 ;  /* 0x00000008ff4c7803 */ /* 0x000fe40000000000 */
[----:B------:R-:W-:-:S09]  /*2270*/  P2R R86, PR, RZ, 0x2 ;  /* 0x00000002ff567803 */ /* 0x000fd20000000000 */
[--C-:B------:R-:W-:Y:S02]  /*2280*/  @!P2 SHF.R.S32.HI R95, RZ, 0x1f, R99.reuse ;  /* 0x0000001fff5fa819 */ /* 0x100fe40000011463 */
[----:B------:R-:W-:-:S04]  /*2290*/  @!P2 IADD3 R94, P1, P3, R68, UR4, R99 ;  /* 0x00000004445eac10 */ /* 0x000fc8000fb3e063 */
[----:B------:R-:W-:Y:S02]  /*22a0*/  @!P2 IADD3.X R95, PT, PT, RZ, RZ, R95, P1, P3 ;  /* 0x000000ffff5fa210 */ /* 0x000fe40000fe645f */
[----:B------:R-:W-:Y:S02]  /*22b0*/  P2R R93, PR, RZ, 0x1 ;  /* 0x00000001ff5d7803 */ /* 0x000fe40000000000 */
[----:B------:R-:W-:Y:S01]  /*22c0*/  P2R R106, PR, RZ, 0x4 ;  /* 0x00000004ff6a7803 */ /* 0x000fe20000000000 */
[----:B-1----:R-:W-:-:S04]  /*22d0*/  @!P6 FMUL R62, R62, R105 ;  /* 0x000000693e3ee220 */ /* 0x002fc80000400000 */
[----:B---3--:R-:W-:Y:S01]  /*22e0*/  @!P6 FFMA R107, R97, R107, R62 ;  /* 0x0000006b616be223 */ /* 0x008fe2000000003e */
[----:B------:R-:W-:-:S05]  /*22f0*/  VIADD R97, R69, UR15 ;  /* 0x0000000f45617c36 */ /* 0x000fca0008000000 */
[--C-:B------:R-:W-:Y:S02]  /*2300*/  SHF.R.S32.HI R105, RZ, 0x1f, R97.reuse ;  /* 0x0000001fff697819 */ /* 0x100fe40000011461 */
[----:B------:R-:W-:-:S04]  /*2310*/  IADD3 R104, P1, P5, R68, UR4, R97 ;  /* 0x0000000444687c10 */ /* 0x000fc8000fd3e061 */
[----:B------:R-:W-:Y:S02]  /*2320*/  IADD3.X R105, PT, PT, RZ, RZ, R105, P1, P5 ;  /* 0x000000ffff697210 */ /* 0x000fe40000fea469 */
[----:B------:R-:W-:Y:S01]  /*2330*/  ISETP.GE.U32.OR P5, PT, R33, UR14, P0 ;  /* 0x0000000e21007c0c */ /* 0x000fe200087a6470 */
[----:B------:R0:W-:-:S12]  /*2340*/  @!P6 STG.E desc[UR12][R64.64+0x18], R107 ;  /* 0x0000186b4000e986 */ /* 0x0001d8000c10190c */
[----:B------:R-:W-:Y:S01]  /*2350*/  @!P5 IMAD.SHL.U32 R103, R103, 0x8, RZ ;  /* 0x000000086767d824 */ /* 0x000fe200078e00ff */
[----:B0-----:R-:W0:Y:S04]  /*2360*/  @!P5 LDC R65, c[0x0][0x3a0] ;  /* 0x0000e800ff41db82 */ /* 0x001e280000000800 */
[--C-:B------:R-:W-:Y:S02]  /*2370*/  @!P5 SHF.R.S32.HI R38, RZ, 0x1f, R103.reuse ;  /* 0x0000001fff26d819 */ /* 0x100fe40000011467 */
[----:B------:R-:W-:-:S04]  /*2380*/  @!P5 IADD3 R103, P0, P6, R68, UR4, R103 ;  /* 0x000000044467dc10 */ /* 0x000fc8000fe1e067 */
[----:B------:R-:W-:Y:S02]  /*2390*/  @!P5 IADD3.X R62, PT, PT, RZ, RZ, R38, P0, P6 ;  /* 0x000000ffff3ed210 */ /* 0x000fe400007ec426 */
[----:B------:R-:W1:Y:S01]  /*23a0*/  @!P5 LDC.64 R38, c[0x0][0x3a8] ;  /* 0x0000ea00ff26db82 */ /* 0x000e620000000a00 */
[----:B------:R-:W-:Y:S02]  /*23b0*/  ISETP.GE.U32.AND P0, PT, R98, UR15, PT ;  /* 0x0000000f62007c0c */ /* 0x000fe4000bf06070 */
[----:B-1----:R-:W-:-:S04]  /*23c0*/  @!P5 LEA R38, P6, R103, R38, 0x2 ;  /* 0x000000266726d211 */ /* 0x002fc800078c10ff */
[----:B------:R-:W-:Y:S02]  /*23d0*/  @!P5 LEA.HI.X R39, R103, R39, R62, 0x2, P6 ;  /* 0x000000276727d211 */ /* 0x000fe400030f143e */
[----:B------:R-:W-:-:S13]  /*23e0*/  ISETP.GE.U32.OR P6, PT, R100, UR14, P0 ;  /* 0x0000000e64007c0c */ /* 0x000fda00087c6470 */
[----:B------:R-:W1:Y:S01]  /*23f0*/  @!P6 LDC.64 R62, c[0x0][0x3a8] ;  /* 0x0000ea00ff3eeb82 */ /* 0x000e620000000a00 */
[----:B------:R-:W-:-:S05]  /*2400*/  @!P6 IMAD.IADD R99, R68, 0x1, R99 ;  /* 0x000000014463e824 */ /* 0x000fca00078e0263 */
[C---:B------:R-:W-:Y:S02]  /*2410*/  @!P6 IADD3 R64, P2, PT, R99.reuse, UR4, RZ ;  /* 0x000000046340ec10 */ /* 0x040fe4000ff5e0ff */
[----:B------:R-:W2:Y:S02]  /*2420*/  @!P6 LDC R103, c[0x0][0x3a0] ;  /* 0x0000e800ff67eb82 */ /* 0x000ea40000000800 */
[----:B------:R-:W-:-:S06]  /*2430*/  @!P6 LEA.HI.X.SX32 R99, R99, RZ, 0x1, P2 ;  /* 0x000000ff6363e211 */ /* 0x000fcc00010f0eff */
[----:B------:R-:W3:Y:S01]  /*2440*/  @!P6 LDC R107, c[0x0][0x38c] ;  /* 0x0000e300ff6beb82 */ /* 0x000ee20000000800 */
[----:B-1----:R-:W-:-:S04]  /*2450*/  @!P6 LEA R62, P2, R64, R62, 0x2 ;  /* 0x0000003e403ee211 */ /* 0x002fc800078410ff */
[----:B------:R-:W-:Y:S02]  /*2460*/  @!P6 LEA.HI.X R63, R64, R63, R99, 0x2, P2 ;  /* 0x0000003f403fe211 */ /* 0x000fe400010f1463 */
[----:B------:R-:W0:Y:S01]  /*2470*/  @!P5 LDG.E R64, desc[UR12][R38.64+0x1c] ;  /* 0x00001c0c2640d981 */ /* 0x000e22000c1e1900 */
[----:B------:R-:W1:Y:S01]  /*2480*/  @!P5 LDC R99, c[0x0][0x38c] ;  /* 0x0000e300ff63db82 */ /* 0x000e620000000800 */
[----:B------:R-:W-:Y:S01]  /*2490*/  ISETP.NE.AND P1, PT, R101, RZ, PT ;  /* 0x000000ff6500720c */ /* 0x000fe20003f25270 */
[----:B0-----:R-:W-:-:S04]  /*24a0*/  @!P5 FMUL R65, R64, R65 ;  /* 0x000000414041d220 */ /* 0x001fc80000400000 */
[----:B-1----:R-:W-:-:S05]  /*24b0*/  @!P5 FFMA R65, R82, R99, R65 ;  /* 0x000000635241d223 */ /* 0x002fca0000000041 */
[----:B------:R0:W-:Y:S04]  /*24c0*/  @!P5 STG.E desc[UR12][R38.64+0x1c], R65 ;  /* 0x00001c412600d986 */ /* 0x0001e8000c10190c */
[----:B------:R-:W2:Y:S01]  /*24d0*/  @!P6 LDG.E R64, desc[UR12][R62.64] ;  /* 0x0000000c3e40e981 */ /* 0x000ea2000c1e1900 */
[----:B------:R-:W-:Y:S01]  /*24e0*/  ISETP.NE.AND P3, PT, R102, RZ, PT ;  /* 0x000000ff6600720c */ /* 0x000fe20003f65270 */
[----:B0-----:R-:W0:Y:S01]  /*24f0*/  @!P1 LDC.64 R38, c[0x0][0x3a8] ;  /* 0x0000ea00ff269b82 */ /* 0x001e220000000a00 */
[----:B------:R-:W-:-:S05]  /*2500*/  VIADD R99, R97, UR15 ;  /* 0x0000000f61637c36 */ /* 0x000fca0008000000 */
[--C-:B------:R-:W-:Y:S02]  /*2510*/  SHF.R.S32.HI R82, RZ, 0x1f, R99.reuse ;  /* 0x0000001fff527819 */ /* 0x100fe40000011463 */
[----:B------:R-:W-:-:S04]  /*2520*/  IADD3 R101, P4, P2, R68, UR4, R99 ;  /* 0x0000000444657c10 */ /* 0x000fc8000fa9e063 */
[----:B------:R-:W1:Y:S01]  /*2530*/  @!P3 LDC R109, c[0x0][0x38c] ;  /* 0x0000e300ff6dbb82 */ /* 0x000e620000000800 */
[----:B------:R-:W-:Y:S01]  /*2540*/  IADD3.X R82, PT, PT, RZ, RZ, R82, P4, P2 ;  /* 0x000000ffff527210 */ /* 0x000fe200027e4452 */
[----:B--2---:R-:W-:-:S04]  /*2550*/  @!P6 FMUL R64, R64, R103 ;  /* 0x000000674040e220 */ /* 0x004fc80000400000 */
[----:B---3--:R-:W-:Y:S02]  /*2560*/  @!P6 FFMA R107, R81, R107, R64 ;  /* 0x0000006b516be223 */ /* 0x008fe40000000040 */
[----:B------:R-:W2:Y:S01]  /*2570*/  @!P3 LDC.64 R64, c[0x0][0x3a8] ;  /* 0x0000ea00ff40bb82 */ /* 0x000ea20000000a00 */
[----:B------:R-:W-:-:S05]  /*2580*/  VIADD R81, R99, UR15 ;  /* 0x0000000f63517c36 */ /* 0x000fca0008000000 */
[--C-:B------:R-:W-:Y:S02]  /*2590*/  SHF.R.S32.HI R100, RZ, 0x1f, R81.reuse ;  /* 0x0000001fff647819 */ /* 0x100fe40000011451 */
[----:B------:R-:W-:-:S04]  /*25a0*/  IADD3 R103, P4, P5, R68, UR4, R81 ;  /* 0x0000000444677c10 */ /* 0x000fc8000fd9e051 */
[----:B------:R-:W-:Y:S02]  /*25b0*/  IADD3.X R100, PT, PT, RZ, RZ, R100, P4, P5 ;  /* 0x000000ffff647210 */ /* 0x000fe400027ea464 */
[----:B0-----:R-:W-:-:S04]  /*25c0*/  @!P1 LEA R38, P5, R89, R38, 0x2 ;  /* 0x0000002659269211 */ /* 0x001fc800078a10ff */
[----:B------:R-:W-:Y:S01]  /*25d0*/  @!P1 LEA.HI.X R39, R89, R39, R90, 0x2, P5 ;  /* 0x0000002759279211 */ /* 0x000fe200028f145a */
[----:B------:R0:W-:Y:S01]  /*25e0*/  @!P6 STG.E desc[UR12][R62.64], R107 ;  /* 0x0000006b3e00e986 */ /* 0x0001e2000c10190c */
[----:B------:R-:W3:Y:S01]  /*25f0*/  @!P1 LDC R89, c[0x0][0x38c] ;  /* 0x0000e300ff599b82 */ /* 0x000ee20000000800 */
[----:B--2---:R-:W-:-:S04]  /*2600*/  @!P3 LEA R64, P5, R83, R64, 0x2 ;  /* 0x000000405340b211 */ /* 0x004fc800078a10ff */
[----:B------:R-:W-:Y:S02]  /*2610*/  @!P3 LEA.HI.X R65, R83, R65, R84, 0x2, P5 ;  /* 0x000000415341b211 */ /* 0x000fe400028f1454 */
[----:B------:R-:W2:Y:S01]  /*2620*/  @!P1 LDG.E R83, desc[UR12][R38.64+0x4] ;  /* 0x0000040c26539981 */ /* 0x000ea2000c1e1900 */
[----:B------:R-:W2:Y:S08]  /*2630*/  @!P1 LDC R84, c[0x0][0x3a0] ;  /* 0x0000e800ff549b82 */ /* 0x000eb00000000800 */
[----:B0-----:R-:W0:Y:S01]  /*2640*/  @!P3 LDC R63, c[0x0][0x3a0] ;  /* 0x0000e800ff3fbb82 */ /* 0x001e220000000800 */
[----:B--2---:R-:W-:-:S04]  /*2650*/  @!P1 FMUL R83, R83, R84 ;  /* 0x0000005453539220 */ /* 0x004fc80000400000 */
[----:B---3--:R-:W-:-:S05]  /*2660*/  @!P1 FFMA R107, R66, R89, R83 ;  /* 0x00000059426b9223 */ /* 0x008fca0000000053 */
[----:B------:R-:W-:Y:S04]  /*2670*/  @!P1 STG.E desc[UR12][R38.64+0x4], R107 ;  /* 0x0000046b26009986 */ /* 0x000fe8000c10190c */
[----:B------:R-:W0:Y:S01]  /*2680*/  @!P3 LDG.E R62, desc[UR12][R64.64+0x8] ;  /* 0x0000080c403eb981 */ /* 0x000e22000c1e1900 */
[----:B------:R-:W-:Y:S01]  /*2690*/  ISETP.NE.AND P4, PT, R96, RZ, PT ;  /* 0x000000ff6000720c */ /* 0x000fe20003f85270 */
[----:B------:R-:W-:-:S05]  /*26a0*/  VIADD R89, R81, UR15 ;  /* 0x0000000f51597c36 */ /* 0x000fca0008000000 */
[--C-:B------:R-:W-:Y:S02]  /*26b0*/  SHF.R.S32.HI R83, RZ, 0x1f, R89.reuse ;  /* 0x0000001fff537819 */ /* 0x100fe40000011459 */
[----:B------:R-:W-:-:S04]  /*26c0*/  IADD3 R90, P6, P5, R68, UR4, R89 ;  /* 0x00000004445a7c10 */ /* 0x000fc8000fdde059 */
[----:B------:R-:W-:Y:S01]  /*26d0*/  IADD3.X R83, PT, PT, RZ, RZ, R83, P6, P5 ;  /* 0x000000ffff537210 */ /* 0x000fe200037ea453 */
[----:B0-----:R-:W-:-:S04]  /*26e0*/  @!P3 FMUL R62, R62, R63 ;  /* 0x0000003f3e3eb220 */ /* 0x001fc80000400000 */
[----:B-1----:R-:W-:Y:S02]  /*26f0*/  @!P3 FFMA R109, R67, R109, R62 ;  /* 0x0000006d436db223 */ /* 0x002fe4000000003e */
[----:B------:R-:W0:Y:S03]  /*2700*/  @!P4 LDC.64 R62, c[0x0][0x3a8] ;  /* 0x0000ea00ff3ecb82 */ /* 0x000e260000000a00 */
[----:B------:R1:W-:Y:S05]  /*2710*/  @!P3 STG.E desc[UR12][R64.64+0x8], R109 ;  /* 0x0000086d4000b986 */ /* 0x0003ea000c10190c */
[----:B-1----:R-:W1:Y:S01]  /*2720*/  @!P4 LDC R65, c[0x0][0x3a0] ;  /* 0x0000e800ff41cb82 */ /* 0x002e620000000800 */
[----:B0-----:R-:W-:-:S04]  /*2730*/  @!P4 LEA R62, P5, R79, R62, 0x2 ;  /* 0x0000003e4f3ec211 */ /* 0x001fc800078a10ff */
[----:B------:R-:W-:Y:S02]  /*2740*/  @!P4 LEA.HI.X R63, R79, R63, R80, 0x2, P5 ;  /* 0x0000003f4f3fc211 */ /* 0x000fe400028f1450 */
[----:B------:R-:W-:-:S04]  /*2750*/  LEA R66, P5, R74, UR8, 0x2 ;  /* 0x000000084a427c11 */ /* 0x000fc8000f8a10ff */
[----:B------:R-:W-:Y:S02]  /*2760*/  LEA.HI.X R67, R74, UR9, R75, 0x2, P5 ;  /* 0x000000094a437c11 */ /* 0x000fe4000a8f144b */
[----:B------:R-:W1:Y:S01]  /*2770*/  @!P4 LDG.E R74, desc[UR12][R62.64+0xc] ;  /* 0x00000c0c3e4ac981 */ /* 0x000e62000c1e1900 */
[----:B------:R-:W0:Y:S01]  /*2780*/  @!P4 LDC R75, c[0x0][0x38c] ;  /* 0x0000e300ff4bcb82 */ /* 0x000e220000000800 */
[----:B------:R-:W-:Y:S01]  /*2790*/  ISETP.NE.AND P3, PT, R85, RZ, PT ;  /* 0x000000ff5500720c */ /* 0x000fe20003f65270 */
[----:B-1----:R-:W-:-:S04]  /*27a0*/  @!P4 FMUL R65, R74, R65 ;  /* 0x000000414a41c220 */ /* 0x002fc80000400000 */
[----:B0-----:R-:W-:-:S08]  /*27b0*/  @!P4 FFMA R75, R60, R75, R65 ;  /* 0x0000004b3c4bc223 */ /* 0x001fd00000000041 */
[----:B------:R-:W0:Y:S01]  /*27c0*/  @!P3 LDC.64 R64, c[0x0][0x3a8] ;  /* 0x0000ea00ff40bb82 */ /* 0x000e220000000a00 */
[----:B------:R1:W-:Y:S01]  /*27d0*/  @!P4 STG.E desc[UR12][R62.64+0xc], R75 ;  /* 0x00000c4b3e00c986 */ /* 0x0003e2000c10190c */
[----:B------:R-:W-:Y:S01]  /*27e0*/  VIADD R60, R33, 0x3 ;  /* 0x00000003213c7836 */ /* 0x000fe20000000000 */
[----:B------:R-:W-:-:S05]  /*27f0*/  LEA R38, P5, R72, UR8, 0x2 ;  /* 0x0000000848267c11 */ /* 0x000fca000f8a10ff */
[----:B-1----:R-:W1:Y:S01]  /*2800*/  @!P3 LDC R63, c[0x0][0x3a0] ;  /* 0x0000e800ff3fbb82 */ /* 0x002e620000000800 */
[----:B0-----:R-:W-:-:S04]  /*2810*/  @!P3 LEA R64, P4, R70, R64, 0x2 ;  /* 0x000000404640b211 */ /* 0x001fc800078810ff */
[----:B------:R-:W-:-:S05]  /*2820*/  @!P3 LEA.HI.X R65, R70, R65, R71, 0x2, P4 ;  /* 0x000000414641b211 */ /* 0x000fca00020f1447 */
[----:B------:R-:W1:Y:S01]  /*2830*/  @!P3 LDG.E R62, desc[UR12][R64.64+0x10] ;  /* 0x0000100c403eb981 */ /* 0x000e62000c1e1900 */
[----:B------:R-:W-:Y:S02]  /*2840*/  ISETP.GE.U32.OR P4, PT, R60, UR14, P0 ;  /* 0x0000000e3c007c0c */ /* 0x000fe40008786470 */
[----:B------:R-:W-:Y:S02]  /*2850*/  LEA.HI.X R39, R72, UR9, R73, 0x2, P5 ;  /* 0x0000000948277c11 */ /* 0x000fe4000a8f1449 */
[----:B------:R-:W-:-:S04]  /*2860*/  LEA R72, P5, R104, UR8, 0x2 ;  /* 0x0000000868487c11 */ /* 0x000fc8000f8a10ff */
[----:B------:R-:W-:-:S05]  /*2870*/  LEA.HI.X R73, R104, UR9, R105, 0x2, P5 ;  /* 0x0000000968497c11 */ /* 0x000fca000a8f1469 */
[----:B------:R-:W-:-:S05]  /*2880*/  @!P4 IMAD.IADD R69, R68, 0x1, R69 ;  /* 0x000000014445c824 */ /* 0x000fca00078e0245 */
[----:B------:R-:W-:-:S04]  /*2890*/  @!P4 IADD3 R71, P5, PT, R69, UR4, RZ ;  /* 0x000000044547cc10 */ /* 0x000fc8000ffbe0ff */
[----:B------:R-:W-:Y:S02]  /*28a0*/  @!P4 LEA.HI.X.SX32 R74, R69, RZ, 0x1, P5 ;  /* 0x000000ff454ac211 */ /* 0x000fe400028f0eff */
[----:B------:R-:W0:Y:S01]  /*28b0*/  @!P3 LDC R69, c[0x0][0x38c] ;  /* 0x0000e300ff45bb82 */ /* 0x000e220000000800 */
[----:B------:R-:W-:-:S04]  /*28c0*/  @!P4 LEA R70, P5, R71, UR8, 0x2 ;  /* 0x000000084746cc11 */ /* 0x000fc8000f8a10ff */
[----:B------:R-:W-:Y:S02]  /*28d0*/  @!P4 LEA.HI.X R71, R71, UR9, R74, 0x2, P5 ;  /* 0x000000094747cc11 */ /* 0x000fe4000a8f144a */
[----:B------:R-:W-:Y:S02]  /*28e0*/  ISETP.NE.AND P1, PT, R92, RZ, PT ;  /* 0x000000ff5c00720c */ /* 0x000fe40003f25270 */
[----:B------:R-:W-:Y:S01]  /*28f0*/  P2R R98, PR, RZ, 0x1 ;  /* 0x00000001ff627803 */ /* 0x000fe20000000000 */
[----:B-1----:R-:W-:-:S04]  /*2900*/  @!P3 FMUL R62, R62, R63 ;  /* 0x0000003f3e3eb220 */ /* 0x002fc80000400000 */
[----:B0-----:R-:W-:Y:S01]  /*2910*/  @!P3 FFMA R69, R51, R69, R62 ;  /* 0x000000453345b223 */ /* 0x001fe2000000003e */
[----:B------:R-:W-:-:S05]  /*2920*/  VIADD R51, R33, 0x4 ;  /* 0x0000000421337836 */ /* 0x000fca0000000000 */
[----:B------:R-:W-:Y:S01]  /*2930*/  ISETP.GE.U32.OR P5, PT, R51, UR14, P0 ;  /* 0x0000000e33007c0c */ /* 0x000fe200087a6470 */
[----:B------:R0:W-:-:S12]  /*2940*/  @!P3 STG.E desc[UR12][R64.64+0x10], R69 ;  /* 0x000010454000b986 */ /* 0x0001d8000c10190c */
[----:B------:R-:W-:Y:S01]  /*2950*/  @!P5 IMAD.IADD R97, R68, 0x1, R97 ;  /* 0x000000014461d824 */ /* 0x000fe200078e0261 */
[----:B------:R-:W-:Y:S01]  /*2960*/  ISETP.NE.AND P0, PT, R91, RZ, PT ;  /* 0x000000ff5b00720c */ /* 0x000fe20003f05270 */
[----:B0-----:R-:W0:Y:S03]  /*2970*/  @!P1 LDC R69, c[0x0][0x38c] ;  /* 0x0000e300ff459b82 */ /* 0x001e260000000800 */
[----:B------:R-:W-:-:S04]  /*2980*/  @!P5 IADD3 R62, P3, PT, R97, UR4, RZ ;  /* 0x00000004613edc10 */ /* 0x000fc8000ff7e0ff */
[----:B------:R-:W-:Y:S02]  /*2990*/  @!P5 LEA.HI.X.SX32 R97, R97, RZ, 0x1, P3 ;  /* 0x000000ff6161d211 */ /* 0x000fe400018f0eff */
[----:B------:R-:W-:-:S04]  /*29a0*/  @!P5 LEA R74, P3, R62, UR8, 0x2 ;  /* 0x000000083e4adc11 */ /* 0x000fc8000f8610ff */
[----:B------:R-:W-:Y:S02]  /*29b0*/  @!P5 LEA.HI.X R75, R62, UR9, R97, 0x2, P3 ;  /* 0x000000093e4bdc11 */ /* 0x000fe400098f1461 */
[----:B------:R-:W1:Y:S01]  /*29c0*/  @!P1 LDC.64 R62, c[0x0][0x3a8] ;  /* 0x0000ea00ff3e9b82 */ /* 0x000e620000000a00 */
[----:B------:R-:W-:-:S04]  /*29d0*/  LEA R84, P3, R101, UR8, 0x2 ;  /* 0x0000000865547c11 */ /* 0x000fc8000f8610ff */
[----:B------:R-:W-:Y:S02]  /*29e0*/  LEA.HI.X R85, R101, UR9, R82, 0x2, P3 ;  /* 0x0000000965557c11 */ /* 0x000fe400098f1452 */
[----:B------:R-:W-:Y:S02]  /*29f0*/  P2R R91, PR, RZ, 0x20 ;  /* 0x00000020ff5b7803 */ /* 0x000fe40000000000 */
[----:B------:R-:W-:Y:S02]  /*2a00*/  ISETP.NE.AND P5, PT, R98, RZ, PT ;  /* 0x000000ff6200720c */ /* 0x000fe40003fa5270 */
[----:B-1----:R-:W-:-:S04]  /*2a10*/  @!P1 LEA R64, P3, R77, R62, 0x2 ;  /* 0x0000003e4d409211 */ /* 0x002fc800078610ff */
[----:B------:R-:W-:Y:S01]  /*2a20*/  @!P1 LEA.HI.X R65, R77, R63, R78, 0x2, P3 ;  /* 0x0000003f4d419211 */ /* 0x000fe200018f144e */
[----:B------:R-:W-:Y:S01]  /*2a30*/  VIADD R77, R33, 0x5 ;  /* 0x00000005214d7836 */ /* 0x000fe20000000000 */
[----:B------:R-:W1:Y:S04]  /*2a40*/  @!P1 LDC R63, c[0x0][0x3a0] ;  /* 0x0000e800ff3f9b82 */ /* 0x000e680000000800 */
[----:B------:R-:W-:-:S13]  /*2a50*/  ISETP.GE.U32.OR P3, PT, R77, UR14, P5 ;  /* 0x0000000e4d007c0c */ /* 0x000fda000af66470 */
[----:B------:R-:W-:-:S05]  /*2a60*/  @!P3 IMAD.IADD R99, R68, 0x1, R99 ;  /* 0x000000014463b824 */ /* 0x000fca00078e0263 */
[----:B------:R-:W-:-:S04]  /*2a70*/  @!P3 IADD3 R62, P6, PT, R99, UR4, RZ ;  /* 0x00000004633ebc10 */ /* 0x000fc8000ffde0ff */
[----:B------:R-:W-:Y:S02]  /*2a80*/  @!P3 LEA.HI.X.SX32 R99, R99, RZ, 0x1, P6 ;  /* 0x000000ff6363b211 */ /* 0x000fe400030f0eff */
[----:B------:R-:W-:-:S04]  /*2a90*/  @!P3 LEA R96, P6, R62, UR8, 0x2 ;  /* 0x000000083e60bc11 */ /* 0x000fc8000f8c10ff */
[----:B------:R-:W-:Y:S02]  /*2aa0*/  @!P3 LEA.HI.X R97, R62, UR9, R99, 0x2, P6 ;  /* 0x000000093e61bc11 */ /* 0x000fe4000b0f1463 */
[----:B------:R-:W1:Y:S01]  /*2ab0*/  @!P1 LDG.E R62, desc[UR12][R64.64+0x14] ;  /* 0x0000140c403e9981 */ /* 0x000e62000c1e1900 */
[----:B------:R-:W-:-:S04]  /*2ac0*/  LEA R78, P6, R103, UR8, 0x2 ;  /* 0x00000008674e7c11 */ /* 0x000fc8000f8c10ff */
[----:B------:R-:W-:Y:S01]  /*2ad0*/  LEA.HI.X R79, R103, UR9, R100, 0x2, P6 ;  /* 0x00000009674f7c11 */ /* 0x000fe2000b0f1464 */
[----:B-1----:R-:W-:-:S04]  /*2ae0*/  @!P1 FMUL R63, R62, R63 ;  /* 0x0000003f3e3f9220 */ /* 0x002fc80000400000 */
[----:B0-----:R-:W-:Y:S02]  /*2af0*/  @!P1 FFMA R69, R24, R69, R63 ;  /* 0x0000004518459223 */ /* 0x001fe4000000003f */
[----:B------:R-:W0:Y:S01]  /*2b00*/  @!P0 LDC.64 R62, c[0x0][0x3a8] ;  /* 0x0000ea00ff3e8b82 */ /* 0x000e220000000a00 */
[----:B------:R-:W-:Y:S02]  /*2b10*/  VIADD R24, R33, 0x6 ;  /* 0x0000000621187836 */ /* 0x000fe40000000000 */
[----:B------:R1:W-:Y:S05]  /*2b20*/  @!P1 STG.E desc[UR12][R64.64+0x14], R69 ;  /* 0x0000144540009986 */ /* 0x0003ea000c10190c */
[----:B-1----:R-:W1:Y:S01]  /*2b30*/  @!P0 LDC R69, c[0x0][0x38c] ;  /* 0x0000e300ff458b82 */ /* 0x002e620000000800 */
[----:B0-----:R-:W-:-:S04]  /*2b40*/  @!P0 LEA R98, P1, R87, R62, 0x2 ;  /* 0x0000003e57628211 */ /* 0x001fc800078210ff */
[----:B------:R-:W-:Y:S02]  /*2b50*/  @!P0 LEA.HI.X R99, R87, R63, R88, 0x2, P1 ;  /* 0x0000003f57638211 */ /* 0x000fe400008f1458 */
[----:B------:R-:W-:Y:S01]  /*2b60*/  ISETP.GE.U32.OR P1, PT, R24, UR14, P5 ;  /* 0x0000000e18007c0c */ /* 0x000fe2000af26470 */
[----:B------:R-:W0:-:S12]  /*2b70*/  @!P0 LDC R63, c[0x0][0x3a0] ;  /* 0x0000e800ff3f8b82 */ /* 0x000e180000000800 */
[----:B------:R-:W-:-:S05]  /*2b80*/  @!P1 IMAD.IADD R81, R68, 0x1, R81 ;  /* 0x0000000144519824 */ /* 0x000fca00078e0251 */
[----:B------:R-:W-:-:S04]  /*2b90*/  @!P1 IADD3 R62, P6, PT, R81, UR4, RZ ;  /* 0x00000004513e9c10 */ /* 0x000fc8000ffde0ff */
[----:B------:R-:W-:Y:S02]  /*2ba0*/  @!P1 LEA.HI.X.SX32 R81, R81, RZ, 0x1, P6 ;  /* 0x000000ff51519211 */ /* 0x000fe400030f0eff */
[----:B------:R-:W-:-:S04]  /*2bb0*/  @!P1 LEA R80, P6, R62, UR8, 0x2 ;  /* 0x000000083e509c11 */ /* 0x000fc8000f8c10ff */
[----:B------:R-:W-:Y:S02]  /*2bc0*/  @!P1 LEA.HI.X R81, R62, UR9, R81, 0x2, P6 ;  /* 0x000000093e519c11 */ /* 0x000fe4000b0f1451 */
[----:B------:R-:W0:Y:S01]  /*2bd0*/  @!P0 LDG.E R62, desc[UR12][R98.64+0x18] ;  /* 0x0000180c623e8981 */ /* 0x000e22000c1e1900 */
[----:B------:R-:W-:Y:S02]  /*2be0*/  LEA R64, P6, R90, UR8, 0x2 ;  /* 0x000000085a407c11 */ /* 0x000fe4000f8c10ff */
[----:B------:R-:W-:Y:S02]  /*2bf0*/  ISETP.NE.AND P2, PT, R106, RZ, PT ;  /* 0x000000ff6a00720c */ /* 0x000fe40003f45270 */
[----:B------:R-:W-:Y:S02]  /*2c00*/  LEA.HI.X R65, R90, UR9, R83, 0x2, P6 ;  /* 0x000000095a417c11 */ /* 0x000fe4000b0f1453 */
[----:B------:R-:W-:Y:S02]  /*2c10*/  P2R R87, PR, RZ, 0x2 ;  /* 0x00000002ff577803 */ /* 0x000fe40000000000 */
[----:B------:R-:W-:-:S07]  /*2c20*/  P2R R92, PR, RZ, 0x8 ;  /* 0x00000008ff5c7803 */ /* 0x000fce0000000000 */
[----:B------:R-:W2:Y:S01]  /*2c30*/  @!P2 LDC R90, c[0x0][0x38c] ;  /* 0x0000e300ff5aab82 */ /* 0x000ea20000000800 */
[----:B0-----:R-:W-:-:S04]  /*2c40*/  @!P0 FMUL R62, R62, R63 ;  /* 0x0000003f3e3e8220 */ /* 0x001fc80000400000 */
[----:B-1----:R-:W-:Y:S01]  /*2c50*/  @!P0 FFMA R69, R17, R69, R62 ;  /* 0x0000004511458223 */ /* 0x002fe2000000003e */
[----:B------:R-:W-:-:S04]  /*2c60*/  VIADD R17, R33, 0x7 ;  /* 0x0000000721117836 */ /* 0x000fc80000000000 */
[----:B------:R0:W-:Y:S01]  /*2c70*/  @!P0 STG.E desc[UR12][R98.64+0x18], R69 ;  /* 0x0000184562008986 */ /* 0x0001e2000c10190c */
[----:B------:R-:W-:-:S13]  /*2c80*/  ISETP.GE.U32.OR P0, PT, R17, UR14, P5 ;  /* 0x0000000e11007c0c */ /* 0x000fda000af06470 */
[----:B------:R-:W-:-:S05]  /*2c90*/  @!P0 IMAD.IADD R89, R68, 0x1, R89 ;  /* 0x0000000144598824 */ /* 0x000fca00078e0259 */
[----:B------:R-:W-:-:S04]  /*2ca0*/  @!P0 IADD3 R62, P6, PT, R89, UR4, RZ ;  /* 0x00000004593e8c10 */ /* 0x000fc8000ffde0ff */
[----:B------:R-:W-:Y:S02]  /*2cb0*/  @!P0 LEA.HI.X.SX32 R89, R89, RZ, 0x1, P6 ;  /* 0x000000ff59598211 */ /* 0x000fe400030f0eff */
[----:B------:R-:W-:-:S04]  /*2cc0*/  @!P0 LEA R88, P6, R62, UR8, 0x2 ;  /* 0x000000083e588c11 */ /* 0x000fc8000f8c10ff */
[----:B------:R-:W-:Y:S02]  /*2cd0*/  @!P0 LEA.HI.X R89, R62, UR9, R89, 0x2, P6 ;  /* 0x000000093e598c11 */ /* 0x000fe4000b0f1459 */
[----:B------:R-:W1:Y:S01]  /*2ce0*/  @!P2 LDC.64 R62, c[0x0][0x3a8] ;  /* 0x0000ea00ff3eab82 */ /* 0x000e620000000a00 */
[----:B------:R-:W-:Y:S01]  /*2cf0*/  VIADD R33, R33, 0x2 ;  /* 0x0000000221217836 */ /* 0x000fe20000000000 */
[----:B-1----:R-:W-:-:S04]  /*2d00*/  @!P2 LEA R82, P6, R94, R62, 0x2 ;  /* 0x0000003e5e52a211 */ /* 0x002fc800078c10ff */
[----:B------:R-:W-:Y:S02]  /*2d10*/  @!P2 LEA.HI.X R83, R94, R63, R95, 0x2, P6 ;  /* 0x0000003f5e53a211 */ /* 0x000fe400030f145f */
[----:B------:R-:W-:-:S13]  /*2d20*/  ISETP.GE.U32.OR P6, PT, R33, UR14, P5 ;  /* 0x0000000e21007c0c */ /* 0x000fda000afc6470 */
[----:B------:R-:W1:Y:S01]  /*2d30*/  @!P6 LDC.64 R62, c[0x0][0x3a8] ;  /* 0x0000ea00ff3eeb82 */ /* 0x000e620000000a00 */
[----:B------:R-:W-:-:S05]  /*2d40*/  @!P6 IMAD.IADD R37, R68, 0x1, R37 ;  /* 0x000000014425e824 */ /* 0x000fca00078e0225 */
[C---:B------:R-:W-:Y:S02]  /*2d50*/  @!P6 IADD3 R68, P1, PT, R37.reuse, UR4, RZ ;  /* 0x000000042544ec10 */ /* 0x040fe4000ff3e0ff */
[----:B------:R-:W3:Y:S02]  /*2d60*/  @!P6 LDC R95, c[0x0][0x3a0] ;  /* 0x0000e800ff5feb82 */ /* 0x000ee40000000800 */
[----:B------:R-:W-:Y:S02]  /*2d70*/  @!P6 LEA.HI.X.SX32 R37, R37, RZ, 0x1, P1 ;  /* 0x000000ff2525e211 */ /* 0x000fe400008f0eff */
[----:B-1----:R-:W-:-:S04]  /*2d80*/  @!P6 LEA R62, P3, R68, R62, 0x2 ;  /* 0x0000003e443ee211 */ /* 0x002fc800078610ff */
[----:B------:R-:W-:Y:S02]  /*2d90*/  @!P6 LEA.HI.X R63, R68, R63, R37, 0x2, P3 ;  /* 0x0000003f443fe211 */ /* 0x000fe400018f1425 */
[----:B------:R-:W4:Y:S01]  /*2da0*/  @!P2 LDG.E R37, desc[UR12][R82.64+0x1c] ;  /* 0x00001c0c5225a981 */ /* 0x000f22000c1e1900 */
[----:B------:R-:W4:Y:S02]  /*2db0*/  @!P2 LDC R68, c[0x0][0x3a0] ;  /* 0x0000e800ff44ab82 */ /* 0x000f240000000800 */
[----:B----4-:R-:W-:-:S06]  /*2dc0*/  @!P2 FMUL R37, R37, R68 ;  /* 0x000000442525a220 */ /* 0x010fcc0000400000 */
[----:B------:R-:W1:Y:S01]  /*2dd0*/  @!P6 LDC R68, c[0x0][0x38c] ;  /* 0x0000e300ff44eb82 */ /* 0x000e620000000800 */
[----:B--2---:R-:W-:-:S05]  /*2de0*/  @!P2 FFMA R37, R58, R90, R37 ;  /* 0x0000005a3a25a223 */ /* 0x004fca0000000025 */
[----:B------:R2:W-:Y:S04]  /*2df0*/  @!P2 STG.E desc[UR12][R82.64+0x1c], R37 ;  /* 0x00001c255200a986 */ /* 0x0005e8000c10190c */
[----:B------:R-:W3:Y:S01]  /*2e00*/  @!P6 LDG.E R58, desc[UR12][R62.64] ;  /* 0x0000000c3e3ae981 */ /* 0x000ee2000c1e1900 */
[----:B------:R-:W-:-:S04]  /*2e10*/  ISETP.NE.AND P2, PT, R32, RZ, PT ;  /* 0x000000ff2000720c */ /* 0x000fc80003f45270 */
[----:B------:R-:W-:Y:S01]  /*2e20*/  ISETP.GE.U32.OR P2, PT, R33, UR14, P2 ;  /* 0x0000000e21007c0c */ /* 0x000fe20009746470 */
[----:B---3--:R-:W-:-:S04]  /*2e30*/  @!P6 FMUL R58, R58, R95 ;  /* 0x0000005f3a3ae220 */ /* 0x008fc80000400000 */
[----:B-1----:R-:W-:-:S08]  /*2e40*/  @!P6 FFMA R61, R61, R68, R58 ;  /* 0x000000443d3de223 */ /* 0x002fd0000000003a */
[----:B------:R-:W1:Y:S01]  /*2e50*/  @!P2 LDC R68, c[0x0][0x38c] ;  /* 0x0000e300ff44ab82 */ /* 0x000e620000000800 */
[----:B------:R3:W-:Y:S04]  /*2e60*/  @!P6 STG.E desc[UR12][R62.64], R61 ;  /* 0x0000003d3e00e986 */ /* 0x0007e8000c10190c */
[----:B------:R-:W2:Y:S01]  /*2e70*/  @!P2 LDG.E R58, desc[UR12][R66.64+0x4] ;  /* 0x0000040c423aa981 */ /* 0x000ea2000c1e1900 */
[----:B------:R-:W-:Y:S02]  /*2e80*/  ISETP.NE.AND P6, PT, R93, RZ, PT ;  /* 0x000000ff5d00720c */ /* 0x000fe40003fc5270 */
[----:B------:R-:W2:Y:S01]  /*2e90*/  @!P2 LDC R93, c[0x0][0x3a0] ;  /* 0x0000e800ff5dab82 */ /* 0x000ea20000000800 */
[----:B0-----:R-:W-:Y:S02]  /*2ea0*/  P2R R69, PR, RZ, 0x1 ;  /* 0x00000001ff457803 */ /* 0x001fe40000000000 */
[----:B------:R-:W-:Y:S01]  /*2eb0*/  ISETP.NE.AND P0, PT, R34, RZ, PT ;  /* 0x000000ff2200720c */ /* 0x000fe20003f05270 */
[----:B--2---:R-:W-:-:S04]  /*2ec0*/  @!P2 FMUL R37, R58, R93 ;  /* 0x0000005d3a25a220 */ /* 0x004fc80000400000 */
[----:B-1----:R-:W-:-:S05]  /*2ed0*/  @!P2 FFMA R37, R56, R68, R37 ;  /* 0x000000443825a223 */ /* 0x002fca0000000025 */
[----:B------:R0:W-:Y:S01]  /*2ee0*/  @!P2 STG.E desc[UR12][R66.64+0x4], R37 ;  /* 0x000004254200a986 */ /* 0x0001e2000c10190c */
[----:B------:R-:W-:-:S13]  /*2ef0*/  ISETP.GE.U32.OR P2, PT, R33, UR14, P0 ;  /* 0x0000000e21007c0c */ /* 0x000fda0008746470 */
[----:B------:R-:W2:Y:S01]  /*2f00*/  @!P2 LDG.E R56, desc[UR12][R66.64+0x8] ;  /* 0x0000080c4238a981 */ /* 0x000ea2000c1e1900 */
[----:B------:R-:W2:Y:S08]  /*2f10*/  @!P2 LDC R83, c[0x0][0x3a0] ;  /* 0x0000e800ff53ab82 */ /* 0x000eb00000000800 */
[----:B------:R-:W1:Y:S01]  /*2f20*/  @!P2 LDC R58, c[0x0][0x38c] ;  /* 0x0000e300ff3aab82 */ /* 0x000e620000000800 */
[----:B------:R-:W-:Y:S01]  /*2f30*/  ISETP.NE.AND P1, PT, R35, RZ, PT ;  /* 0x000000ff2300720c */ /* 0x000fe20003f25270 */
[----:B--2---:R-:W-:-:S04]  /*2f40*/  @!P2 FMUL R56, R56, R83 ;  /* 0x000000533838a220 */ /* 0x004fc80000400000 */
[----:B-1----:R-:W-:-:S05]  /*2f50*/  @!P2 FFMA R59, R59, R58, R56 ;  /* 0x0000003a3b3ba223 */ /* 0x002fca0000000038 */
[----:B------:R1:W-:Y:S01]  /*2f60*/  @!P2 STG.E desc[UR12][R66.64+0x8], R59 ;  /* 0x0000083b4200a986 */ /* 0x0003e2000c10190c */
[----:B------:R-:W-:-:S13]  /*2f70*/  ISETP.GE.U32.OR P2, PT, R33, UR14, P1 ;  /* 0x0000000e21007c0c */ /* 0x000fda0008f46470 */
[----:B------:R-:W0:Y:S01]  /*2f80*/  @!P2 LDG.E R56, desc[UR12][R66.64+0xc] ;  /* 0x00000c0c4238a981 */ /* 0x000e22000c1e1900 */
[----:B---3--:R-:W0:Y:S08]  /*2f90*/  @!P2 LDC R61, c[0x0][0x3a0] ;  /* 0x0000e800ff3dab82 */ /* 0x008e300000000800 */
[----:B------:R-:W2:Y:S01]  /*2fa0*/  @!P2 LDC R58, c[0x0][0x38c] ;  /* 0x0000e300ff3aab82 */ /* 0x000ea20000000800 */
[----:B------:R-:W-:Y:S01]  /*2fb0*/  ISETP.NE.AND P3, PT, R36, RZ, PT ;  /* 0x000000ff2400720c */ /* 0x000fe20003f65270 */
[----:B0-----:R-:W-:-:S04]  /*2fc0*/  @!P2 FMUL R37, R56, R61 ;  /* 0x0000003d3825a220 */ /* 0x001fc80000400000 */
[----:B--2---:R-:W-:-:S05]  /*2fd0*/  @!P2 FFMA R37, R54, R58, R37 ;  /* 0x0000003a3625a223 */ /* 0x004fca0000000025 */
[----:B------:R0:W-:Y:S01]  /*2fe0*/  @!P2 STG.E desc[UR12][R66.64+0xc], R37 ;  /* 0x00000c254200a986 */ /* 0x0001e2000c10190c */
[----:B------:R-:W-:-:S13]  /*2ff0*/  ISETP.GE.U32.OR P2, PT, R33, UR14, P3 ;  /* 0x0000000e21007c0c */ /* 0x000fda0009f46470 */
[----:B------:R-:W2:Y:S01]  /*3000*/  @!P2 LDG.E R54, desc[UR12][R66.64+0x10] ;  /* 0x0000100c4236a981 */ /* 0x000ea2000c1e1900 */
[----:B------:R-:W2:Y:S08]  /*3010*/  @!P2 LDC R61, c[0x0][0x3a0] ;  /* 0x0000e800ff3dab82 */ /* 0x000eb00000000800 */
[----:B------:R-:W3:Y:S01]  /*3020*/  @!P2 LDC R56, c[0x0][0x38c] ;  /* 0x0000e300ff38ab82 */ /* 0x000ee20000000800 */
[----:B--2---:R-:W-:-:S04]  /*3030*/  @!P2 FMUL R54, R54, R61 ;  /* 0x0000003d3636a220 */ /* 0x004fc80000400000 */
[----:B---3--:R-:W-:-:S05]  /*3040*/  @!P2 FFMA R57, R57, R56, R54 ;  /* 0x000000383939a223 */ /* 0x008fca0000000036 */
[----:B------:R-:W-:Y:S01]  /*3050*/  @!P2 STG.E desc[UR12][R66.64+0x10], R57 ;  /* 0x000010394200a986 */ /* 0x000fe2000c10190c */
[----:B------:R-:W-:-:S04]  /*3060*/  ISETP.NE.AND P2, PT, R76, RZ, PT ;  /* 0x000000ff4c00720c */ /* 0x000fc80003f45270 */
[----:B------:R-:W-:-:S13]  /*3070*/  ISETP.GE.U32.OR P2, PT, R33, UR14, P2 ;  /* 0x0000000e21007c0c */ /* 0x000fda0009746470 */
[----:B------:R-:W0:Y:S01]  /*3080*/  @!P2 LDG.E R54, desc[UR12][R66.64+0x14] ;  /* 0x0000140c4236a981 */ /* 0x000e22000c1e1900 */
[----:B-1----:R-:W0:Y:S08]  /*3090*/  @!P2 LDC R59, c[0x0][0x3a0] ;  /* 0x0000e800ff3bab82 */ /* 0x002e300000000800 */
[----:B------:R-:W1:Y:S01]  /*30a0*/  @!P2 LDC R56, c[0x0][0x38c] ;  /* 0x0000e300ff38ab82 */ /* 0x000e620000000800 */
[----:B------:R-:W-:Y:S01]  /*30b0*/  ISETP.NE.AND P5, PT, R86, RZ, PT ;  /* 0x000000ff5600720c */ /* 0x000fe20003fa5270 */
[----:B0-----:R-:W-:-:S04]  /*30c0*/  @!P2 FMUL R37, R54, R59 ;  /* 0x0000003b3625a220 */ /* 0x001fc80000400000 */
[----:B-1----:R-:W-:-:S05]  /*30d0*/  @!P2 FFMA R37, R52, R56, R37 ;  /* 0x000000383425a223 */ /* 0x002fca0000000025 */
[----:B------:R0:W-:Y:S01]  /*30e0*/  @!P2 STG.E desc[UR12][R66.64+0x14], R37 ;  /* 0x000014254200a986 */ /* 0x0001e2000c10190c */
[----:B------:R-:W-:-:S13]  /*30f0*/  ISETP.GE.U32.OR P2, PT, R33, UR14, P5 ;  /* 0x0000000e21007c0c */ /* 0x000fda000af46470 */
[----:B------:R-:W2:Y:S01]  /*3100*/  @!P2 LDG.E R52, desc[UR12][R66.64+0x18] ;  /* 0x0000180c4234a981 */ /* 0x000ea2000c1e1900 */
[----:B------:R-:W2:Y:S08]  /*3110*/  @!P2 LDC R59, c[0x0][0x3a0] ;  /* 0x0000e800ff3bab82 */ /* 0x000eb00000000800 */
[----:B------:R-:W1:Y:S01]  /*3120*/  @!P2 LDC R54, c[0x0][0x38c] ;  /* 0x0000e300ff36ab82 */ /* 0x000e620000000800 */
[----:B--2---:R-:W-:-:S04]  /*3130*/  @!P2 FMUL R52, R52, R59 ;  /* 0x0000003b3434a220 */ /* 0x004fc80000400000 */
[----:B-1----:R-:W-:-:S05]  /*3140*/  @!P2 FFMA R55, R55, R54, R52 ;  /* 0x000000363737a223 */ /* 0x002fca0000000034 */
[----:B------:R-:W-:Y:S01]  /*3150*/  @!P2 STG.E desc[UR12][R66.64+0x18], R55 ;  /* 0x000018374200a986 */ /* 0x000fe2000c10190c */
[----:B------:R-:W-:-:S13]  /*3160*/  ISETP.GE.U32.OR P2, PT, R33, UR14, P6 ;  /* 0x0000000e21007c0c */ /* 0x000fda000b746470 */
[----:B------:R-:W2:Y:S01]  /*3170*/  @!P2 LDG.E R33, desc[UR12][R66.64+0x1c] ;  /* 0x00001c0c4221a981 */ /* 0x000ea2000c1e1900 */
[----:B------:R-:W2:Y:S08]  /*3180*/  @!P2 LDC R52, c[0x0][0x3a0] ;  /* 0x0000e800ff34ab82 */ /* 0x000eb00000000800 */
[----:B0-----:R-:W0:Y:S01]  /*3190*/  @!P2 LDC R37, c[0x0][0x38c] ;  /* 0x0000e300ff25ab82 */ /* 0x001e220000000800 */
[----:B--2---:R-:W-:-:S07]  /*31a0*/  @!P2 FMUL R33, R33, R52 ;  /* 0x000000342121a220 */ /* 0x004fce0000400000 */
[----:B------:R-:W1:Y:S01]  /*31b0*/  @!P4 LDC R52, c[0x0][0x38c] ;  /* 0x0000e300ff34cb82 */ /* 0x000e620000000800 */
[----:B0-----:R-:W-:-:S05]  /*31c0*/  @!P2 FFMA R33, R50, R37, R33 ;  /* 0x000000253221a223 */ /* 0x001fca0000000021 */
[----:B------:R0:W-:Y:S02]  /*31d0*/  @!P2 STG.E desc[UR12][R66.64+0x1c], R33 ;  /* 0x00001c214200a986 */ /* 0x0001e4000c10190c */
[----:B------:R-:W2:Y:S02]  /*31e0*/  @!P4 LDC R50, c[0x0][0x3a0] ;  /* 0x0000e800ff32cb82 */ /* 0x000ea40000000800 */
[----:B------:R-:W2:Y:S01]  /*31f0*/  @!P4 LDG.E R37, desc[UR12][R70.64] ;  /* 0x0000000c4625c981 */ /* 0x000ea2000c1e1900 */
[----:B------:R-:W-:-:S04]  /*3200*/  ISETP.NE.AND P2, PT, R32, RZ, PT ;  /* 0x000000ff2000720c */ /* 0x000fc80003f45270 */
[----:B------:R-:W-:Y:S01]  /*3210*/  ISETP.GE.U32.OR P2, PT, R60, UR14, P2 ;  /* 0x0000000e3c007c0c */ /* 0x000fe20009746470 */
[----:B--2---:R-:W-:-:S04]  /*3220*/  @!P4 FMUL R50, R37, R50 ;  /* 0x000000322532c220 */ /* 0x004fc80000400000 */
[----:B-1----:R-:W-:-:S08]  /*3230*/  @!P4 FFMA R53, R53, R52, R50 ;  /* 0x000000343535c223 */ /* 0x002fd00000000032 */
[----:B------:R-:W1:Y:S01]  /*3240*/  @!P2 LDC R50, c[0x0][0x3a0] ;  /* 0x0000e800ff32ab82 */ /* 0x000e620000000800 */
[----:B------:R-:W-:Y:S04]  /*3250*/  @!P4 STG.E desc[UR12][R70.64], R53 ;  /* 0x000000354600c986 */ /* 0x000fe8000c10190c */
[----:B------:R-:W1:Y:S03]  /*3260*/  @!P2 LDG.E R37, desc[UR12][R38.64+0x4] ;  /* 0x0000040c2625a981 */ /* 0x000e66000c1e1900 */
[----:B------:R-:W2:Y:S01]  /*3270*/  @!P2 LDC R52, c[0x0][0x38c] ;  /* 0x0000e300ff34ab82 */ /* 0x000ea20000000800 */
[----:B-1----:R-:W-:-:S04]  /*3280*/  @!P2 FMUL R37, R37, R50 ;  /* 0x000000322525a220 */ /* 0x002fc80000400000 */
[----:B--2---:R-:W-:-:S05]  /*3290*/  @!P2 FFMA R37, R48, R52, R37 ;  /* 0x000000343025a223 */ /* 0x004fca0000000025 */
[----:B------:R1:W-:Y:S01]  /*32a0*/  @!P2 STG.E desc[UR12][R38.64+0x4], R37 ;  /* 0x000004252600a986 */ /* 0x0003e2000c10190c */
[----:B------:R-:W-:-:S13]  /*32b0*/  ISETP.GE.U32.OR P2, PT, R60, UR14, P0 ;  /* 0x0000000e3c007c0c */ /* 0x000fda0008746470 */
[----:B0-----:R-:W2:Y:S01]  /*32c0*/  @!P2 LDG.E R33, desc[UR12][R38.64+0x8] ;  /* 0x0000080c2621a981 */ /* 0x001ea2000c1e1900 */
[----:B------:R-:W2:Y:S08]  /*32d0*/  @!P2 LDC R48, c[0x0][0x3a0] ;  /* 0x0000e800ff30ab82 */ /* 0x000eb00000000800 */
[----:B------:R-:W0:Y:S01]  /*32e0*/  @!P2 LDC R50, c[0x0][0x38c] ;  /* 0x0000e300ff32ab82 */ /* 0x000e220000000800 */
[----:B--2---:R-:W-:-:S04]  /*32f0*/  @!P2 FMUL R48, R33, R48 ;  /* 0x000000302130a220 */ /* 0x004fc80000400000 */
[----:B0-----:R-:W-:-:S05]  /*3300*/  @!P2 FFMA R49, R49, R50, R48 ;  /* 0x000000323131a223 */ /* 0x001fca0000000030 */
[----:B------:R-:W-:Y:S01]  /*3310*/  @!P2 STG.E desc[UR12][R38.64+0x8], R49 ;  /* 0x000008312600a986 */ /* 0x000fe2000c10190c */
[----:B------:R-:W-:-:S13]  /*3320*/  ISETP.GE.U32.OR P2, PT, R60, UR14, P1 ;  /* 0x0000000e3c007c0c */ /* 0x000fda0008f46470 */
[----:B------:R-:W2:Y:S01]  /*3330*/  @!P2 LDG.E R33, desc[UR12][R38.64+0xc] ;  /* 0x00000c0c2621a981 */ /* 0x000ea2000c1e1900 */
[----:B------:R-:W2:Y:S08]  /*3340*/  @!P2 LDC R48, c[0x0][0x3a0] ;  /* 0x0000e800ff30ab82 */ /* 0x000eb00000000800 */
[----:B-1----:R-:W0:Y:S01]  /*3350*/  @!P2 LDC R37, c[0x0][0x38c] ;  /* 0x0000e300ff25ab82 */ /* 0x002e220000000800 */
[----:B--2---:R-:W-:-:S04]  /*3360*/  @!P2 FMUL R33, R33, R48 ;  /* 0x000000302121a220 */ /* 0x004fc80000400000 */
[----:B0-----:R-:W-:-:S05]  /*3370*/  @!P2 FFMA R33, R46, R37, R33 ;  /* 0x000000252e21a223 */ /* 0x001fca0000000021 */
        /* <DEDUP_REMOVED lines=8> */
[----:B------:R-:W-:Y:S01]  /*3400*/  @!P2 STG.E desc[UR12][R38.64+0x10], R47 ;  /* 0x0000102f2600a986 */ /* 0x000fe2000c10190c */
[----:B------:R-:W-:-:S13]  /*3410*/  ISETP.GE.U32.OR P2, PT, R60, UR14, P4 ;  /* 0x0000000e3c007c0c */ /* 0x000fda000a746470 */
[----:B------:R-:W2:Y:S01]  /*3420*/  @!P2 LDG.E R37, desc[UR12][R38.64+0x14] ;  /* 0x0000140c2625a981 */ /* 0x000ea2000c1e1900 */
[----:B------:R-:W2:Y:S08]  /*3430*/  @!P2 LDC R46, c[0x0][0x3a0] ;  /* 0x0000e800ff2eab82 */ /* 0x000eb00000000800 */
[----:B0-----:R-:W0:Y:S01]  /*3440*/  @!P2 LDC R33, c[0x0][0x38c] ;  /* 0x0000e300ff21ab82 */ /* 0x001e220000000800 */
[----:B--2---:R-:W-:-:S04]  /*3450*/  @!P2 FMUL R37, R37, R46 ;  /* 0x0000002e2525a220 */ /* 0x004fc80000400000 */
[----:B0-----:R-:W-:-:S05]  /*3460*/  @!P2 FFMA R37, R44, R33, R37 ;  /* 0x000000212c25a223 */ /* 0x001fca0000000025 */
        /* <DEDUP_REMOVED lines=12> */
[----:B------:R-:W-:Y:S01]  /*3530*/  ISETP.NE.AND P5, PT, R91, RZ, PT ;  /* 0x000000ff5b00720c */ /* 0x000fe20003fa5270 */
[----:B--2---:R-:W-:-:S12]  /*3540*/  @!P2 FMUL R33, R33, R44 ;  /* 0x0000002c2121a220 */ /* 0x004fd80000400000 */
        /* <DEDUP_REMOVED lines=36> */
[----:B------:R1:W-:Y:S01]  /*3790*/  @!P2 STG.E desc[UR12][R72.64+0x10], R31 ;  /* 0x0000101f4800a986 */ /* 0x0003e2000c10190c */
[----:B------:R-:W-:-:S13]  /*37a0*/  ISETP.GE.U32.OR P2, PT, R51, UR14, P4 ;  /* 0x0000000e33007c0c */ /* 0x000fda000a746470 */
[----:B------:R-:W0:Y:S01]  /*37b0*/  @!P2 LDG.E R30, desc[UR12][R72.64+0x14] ;  /* 0x0000140c481ea981 */ /* 0x000e22000c1e1900 */
[----:B------:R-:W0:Y:S08]  /*37c0*/  @!P2 LDC R37, c[0x0][0x3a0] ;  /* 0x0000e800ff25ab82 */ /* 0x000e300000000800 */
        /* <DEDUP_REMOVED lines=11> */
[----:B------:R2:W-:Y:S01]  /*3880*/  @!P2 STG.E desc[UR12][R72.64+0x18], R29 ;  /* 0x0000181d4800a986 */ /* 0x0005e2000c10190c */
[----:B------:R-:W-:-:S13]  /*3890*/  ISETP.GE.U32.OR P2, PT, R51, UR14, P6 ;  /* 0x0000000e33007c0c */ /* 0x000fda000b746470 */
[----:B------:R-:W3:Y:S01]  /*38a0*/  @!P2 LDG.E R28, desc[UR12][R72.64+0x1c] ;  /* 0x00001c0c481ca981 */ /* 0x000ee2000c1e1900 */
[----:B-1----:R-:W3:Y:S08]  /*38b0*/  @!P2 LDC R31, c[0x0][0x3a0] ;  /* 0x0000e800ff1fab82 */ /* 0x002ef00000000800 */
[----:B------:R-:W1:Y:S01]  /*38c0*/  @!P2 LDC R30, c[0x0][0x38c] ;  /* 0x0000e300ff1eab82 */ /* 0x000e620000000800 */
[----:B------:R-:W-:-:S13]  /*38d0*/  ISETP.NE.AND P3, PT, R92, RZ, PT ;  /* 0x000000ff5c00720c */ /* 0x000fda0003f65270 */
[----:B0-----:R-:W0:Y:S01]  /*38e0*/  @!P3 LDC R33, c[0x0][0x3a0] ;  /* 0x0000e800ff21bb82 */ /* 0x001e220000000800 */
[----:B---3--:R-:W-:-:S07]  /*38f0*/  @!P2 FMUL R31, R28, R31 ;  /* 0x0000001f1c1fa220 */ /* 0x008fce0000400000 */
[----:B------:R-:W3:Y:S01]  /*3900*/  @!P3 LDC R28, c[0x0][0x38c] ;  /* 0x0000e300ff1cbb82 */ /* 0x000ee20000000800 */
[----:B-1----:R-:W-:-:S05]  /*3910*/  @!P2 FFMA R31, R26, R30, R31 ;  /* 0x0000001e1a1fa223 */ /* 0x002fca000000001f */
[----:B------:R1:W-:Y:S04]  /*3920*/  @!P2 STG.E desc[UR12][R72.64+0x1c], R31 ;  /* 0x00001c1f4800a986 */ /* 0x0003e8000c10190c */
[----:B------:R-:W0:Y:S01]  /*3930*/  @!P3 LDG.E R26, desc[UR12][R96.64] ;  /* 0x0000000c601ab981 */ /* 0x000e22000c1e1900 */
[----:B------:R-:W-:-:S04]  /*3940*/  ISETP.NE.AND P2, PT, R32, RZ, PT ;  /* 0x000000ff2000720c */ /* 0x000fc80003f45270 */
[----:B------:R-:W-:-:S13]  /*3950*/  ISETP.GE.U32.OR P2, PT, R77, UR14, P2 ;  /* 0x0000000e4d007c0c */ /* 0x000fda0009746470 */
[----:B--2---:R-:W2:Y:S01]  /*3960*/  @!P2 LDC R29, c[0x0][0x3a0] ;  /* 0x0000e800ff1dab82 */ /* 0x004ea20000000800 */
[----:B0-----:R-:W-:-:S04]  /*3970*/  @!P3 FMUL R26, R26, R33 ;  /* 0x000000211a1ab220 */ /* 0x001fc80000400000 */
[----:B---3--:R-:W-:-:S03]  /*3980*/  @!P3 FFMA R27, R27, R28, R26 ;  /* 0x0000001c1b1bb223 */ /* 0x008fc6000000001a */
[----:B------:R-:W0:Y:S02]  /*3990*/  @!P2 LDC R28, c[0x0][0x38c] ;  /* 0x0000e300ff1cab82 */ /* 0x000e240000000800 */
[----:B------:R3:W-:Y:S04]  /*39a0*/  @!P3 STG.E desc[UR12][R96.64], R27 ;  /* 0x0000001b6000b986 */ /* 0x0007e8000c10190c */
[----:B------:R-:W2:Y:S02]  /*39b0*/  @!P2 LDG.E R26, desc[UR12][R84.64+0x4] ;  /* 0x0000040c541aa981 */ /* 0x000ea4000c1e1900 */
[----:B--2---:R-:W-:-:S04]  /*39c0*/  @!P2 FMUL R29, R26, R29 ;  /* 0x0000001d1a1da220 */ /* 0x004fc80000400000 */
[----:B0-----:R-:W-:-:S05]  /*39d0*/  @!P2 FFMA R29, R22, R28, R29 ;  /* 0x0000001c161da223 */ /* 0x001fca000000001d */
[----:B------:R0:W-:Y:S01]  /*39e0*/  @!P2 STG.E desc[UR12][R84.64+0x4], R29 ;  /* 0x0000041d5400a986 */ /* 0x0001e2000c10190c */
[----:B------:R-:W-:-:S13]  /*39f0*/  ISETP.GE.U32.OR P2, PT, R77, UR14, P0 ;  /* 0x0000000e4d007c0c */ /* 0x000fda0008746470 */
[----:B------:R-:W2:Y:S01]  /*3a00*/  @!P2 LDG.E R22, desc[UR12][R84.64+0x8] ;  /* 0x0000080c5416a981 */ /* 0x000ea2000c1e1900 */
[----:B-1----:R-:W2:Y:S08]  /*3a10*/  @!P2 LDC R31, c[0x0][0x3a0] ;  /* 0x0000e800ff1fab82 */ /* 0x002eb00000000800 */
[----:B------:R-:W1:Y:S01]  /*3a20*/  @!P2 LDC R26, c[0x0][0x38c] ;  /* 0x0000e300ff1aab82 */ /* 0x000e620000000800 */
[----:B--2---:R-:W-:-:S04]  /*3a30*/  @!P2 FMUL R22, R22, R31 ;  /* 0x0000001f1616a220 */ /* 0x004fc80000400000 */
[----:B-1----:R-:W-:-:S05]  /*3a40*/  @!P2 FFMA R25, R25, R26, R22 ;  /* 0x0000001a1919a223 */ /* 0x002fca0000000016 */
[----:B------:R1:W-:Y:S01]  /*3a50*/  @!P2 STG.E desc[UR12][R84.64+0x8], R25 ;  /* 0x000008195400a986 */ /* 0x0003e2000c10190c */
[----:B------:R-:W-:-:S13]  /*3a60*/  ISETP.GE.U32.OR P2, PT, R77, UR14, P1 ;  /* 0x0000000e4d007c0c */ /* 0x000fda0008f46470 */
[----:B------:R-:W2:Y:S01]  /*3a70*/  @!P2 LDG.E R22, desc[UR12][R84.64+0xc] ;  /* 0x00000c0c5416a981 */ /* 0x000ea2000c1e1900 */
[----:B---3--:R-:W2:Y:S08]  /*3a80*/  @!P2 LDC R27, c[0x0][0x3a0] ;  /* 0x0000e800ff1bab82 */ /* 0x008eb00000000800 */
[----:B------:R-:W3:Y:S01]  /*3a90*/  @!P2 LDC R26, c[0x0][0x38c] ;  /* 0x0000e300ff1aab82 */ /* 0x000ee20000000800 */
[----:B------:R-:W-:Y:S01]  /*3aa0*/  ISETP.NE.AND P3, PT, R36, RZ, PT ;  /* 0x000000ff2400720c */ /* 0x000fe20003f65270 */
[----:B--2---:R-:W-:-:S04]  /*3ab0*/  @!P2 FMUL R27, R22, R27 ;  /* 0x0000001b161ba220 */ /* 0x004fc80000400000 */
[----:B---3--:R-:W-:-:S05]  /*3ac0*/  @!P2 FFMA R27, R20, R26, R27 ;  /* 0x0000001a141ba223 */ /* 0x008fca000000001b */
[----:B------:R2:W-:Y:S01]  /*3ad0*/  @!P2 STG.E desc[UR12][R84.64+0xc], R27 ;  /* 0x00000c1b5400a986 */ /* 0x0005e2000c10190c */
[----:B------:R-:W-:-:S13]  /*3ae0*/  ISETP.GE.U32.OR P2, PT, R77, UR14, P3 ;  /* 0x0000000e4d007c0c */ /* 0x000fda0009f46470 */
[----:B------:R-:W3:Y:S01]  /*3af0*/  @!P2 LDG.E R20, desc[UR12][R84.64+0x10] ;  /* 0x0000100c5414a981 */ /* 0x000ee2000c1e1900 */
[----:B0-----:R-:W3:Y:S08]  /*3b00*/  @!P2 LDC R29, c[0x0][0x3a0] ;  /* 0x0000e800ff1dab82 */ /* 0x001ef00000000800 */
[----:B------:R-:W0:Y:S01]  /*3b10*/  @!P2 LDC R22, c[0x0][0x38c] ;  /* 0x0000e300ff16ab82 */ /* 0x000e220000000800 */
[----:B---3--:R-:W-:-:S04]  /*3b20*/  @!P2 FMUL R20, R20, R29 ;  /* 0x0000001d1414a220 */ /* 0x008fc80000400000 */
[----:B0-----:R-:W-:-:S05]  /*3b30*/  @!P2 FFMA R23, R23, R22, R20 ;  /* 0x000000161717a223 */ /* 0x001fca0000000014 */
[----:B------:R0:W-:Y:S01]  /*3b40*/  @!P2 STG.E desc[UR12][R84.64+0x10], R23 ;  /* 0x000010175400a986 */ /* 0x0001e2000c10190c */
[----:B------:R-:W-:-:S13]  /*3b50*/  ISETP.GE.U32.OR P2, PT, R77, UR14, P4 ;  /* 0x0000000e4d007c0c */ /* 0x000fda000a746470 */
[----:B------:R-:W3:Y:S01]  /*3b60*/  @!P2 LDG.E R20, desc[UR12][R84.64+0x14] ;  /* 0x0000140c5414a981 */ /* 0x000ee2000c1e1900 */
[----:B-1----:R-:W3:Y:S08]  /*3b70*/  @!P2 LDC R25, c[0x0][0x3a0] ;  /* 0x0000e800ff19ab82 */ /* 0x002ef00000000800 */
[----:B------:R-:W1:Y:S01]  /*3b80*/  @!P2 LDC R22, c[0x0][0x38c] ;  /* 0x0000e300ff16ab82 */ /* 0x000e620000000800 */
[----:B---3--:R-:W-:-:S04]  /*3b90*/  @!P2 FMUL R25, R20, R25 ;  /* 0x000000191419a220 */ /* 0x008fc80000400000 */
[----:B-1----:R-:W-:-:S05]  /*3ba0*/  @!P2 FFMA R25, R18, R22, R25 ;  /* 0x000000161219a223 */ /* 0x002fca0000000019 */
[----:B------:R1:W-:Y:S01]  /*3bb0*/  @!P2 STG.E desc[UR12][R84.64+0x14], R25 ;  /* 0x000014195400a986 */ /* 0x0003e2000c10190c */
[----:B------:R-:W-:-:S13]  /*3bc0*/  ISETP.GE.U32.OR P2, PT, R77, UR14, P5 ;  /* 0x0000000e4d007c0c */ /* 0x000fda000af46470 */
[----:B------:R-:W3:Y:S01]  /*3bd0*/  @!P2 LDG.E R18, desc[UR12][R84.64+0x18] ;  /* 0x0000180c5412a981 */ /* 0x000ee2000c1e1900 */
[----:B--2---:R-:W3:Y:S08]  /*3be0*/  @!P2 LDC R27, c[0x0][0x3a0] ;  /* 0x0000e800ff1bab82 */ /* 0x004ef00000000800 */
[----:B------:R-:W2:Y:S01]  /*3bf0*/  @!P2 LDC R20, c[0x0][0x38c] ;  /* 0x0000e300ff14ab82 */ /* 0x000ea20000000800 */
[----:B---3--:R-:W-:-:S04]  /*3c00*/  @!P2 FMUL R18, R18, R27 ;  /* 0x0000001b1212a220 */ /* 0x008fc80000400000 */
[----:B--2---:R-:W-:-:S05]  /*3c10*/  @!P2 FFMA R21, R21, R20, R18 ;  /* 0x000000141515a223 */ /* 0x004fca0000000012 */
[----:B------:R2:W-:Y:S01]  /*3c20*/  @!P2 STG.E desc[UR12][R84.64+0x18], R21 ;  /* 0x000018155400a986 */ /* 0x0005e2000c10190c */
[----:B------:R-:W-:-:S13]  /*3c30*/  ISETP.GE.U32.OR P2, PT, R77, UR14, P6 ;  /* 0x0000000e4d007c0c */ /* 0x000fda000b746470 */
[----:B------:R-:W3:Y:S01]  /*3c40*/  @!P2 LDG.E R18, desc[UR12][R84.64+0x1c] ;  /* 0x00001c0c5412a981 */ /* 0x000ee2000c1e1900 */
[----:B0-----:R-:W3:Y:S08]  /*3c50*/  @!P2 LDC R23, c[0x0][0x3a0] ;  /* 0x0000e800ff17ab82 */ /* 0x001ef00000000800 */
[----:B------:R-:W0:Y:S01]  /*3c60*/  @!P2 LDC R20, c[0x0][0x38c] ;  /* 0x0000e300ff14ab82 */ /* 0x000e220000000800 */
[----:B------:R-:W-:-:S13]  /*3c70*/  ISETP.NE.AND P1, PT, R87, RZ, PT ;  /* 0x000000ff5700720c */ /* 0x000fda0003f25270 */
[----:B-1----:R-:W1:Y:S01]  /*3c80*/  @!P1 LDC R25, c[0x0][0x3a0] ;  /* 0x0000e800ff199b82 */ /* 0x002e620000000800 */
[----:B---3--:R-:W-:-:S07]  /*3c90*/  @!P2 FMUL R23, R18, R23 ;  /* 0x000000171217a220 */ /* 0x008fce0000400000 */
[----:B------:R-:W3:Y:S01]  /*3ca0*/  @!P1 LDC R18, c[0x0][0x38c] ;  /* 0x0000e300ff129b82 */ /* 0x000ee20000000800 */
[----:B0-----:R-:W-:-:S05]  /*3cb0*/  @!P2 FFMA R23, R16, R20, R23 ;  /* 0x000000141017a223 */ /* 0x001fca0000000017 */
[----:B------:R0:W-:Y:S04]  /*3cc0*/  @!P2 STG.E desc[UR12][R84.64+0x1c], R23 ;  /* 0x00001c175400a986 */ /* 0x0001e8000c10190c */
[----:B------:R-:W1:Y:S02]  /*3cd0*/  @!P1 LDG.E R16, desc[UR12][R80.64] ;  /* 0x0000000c50109981 */ /* 0x000e64000c1e1900 */
[----:B-1----:R-:W-:-:S04]  /*3ce0*/  @!P1 FMUL R16, R16, R25 ;  /* 0x0000001910109220 */ /* 0x002fc80000400000 */
[----:B---3--:R-:W-:-:S05]  /*3cf0*/  @!P1 FFMA R19, R19, R18, R16 ;  /* 0x0000001213139223 */ /* 0x008fca0000000010 */
[----:B------:R1:W-:Y:S01]  /*3d00*/  @!P1 STG.E desc[UR12][R80.64], R19 ;  /* 0x0000001350009986 */ /* 0x0003e2000c10190c */
[----:B------:R-:W-:-:S04]  /*3d10*/  ISETP.NE.AND P1, PT, R32, RZ, PT ;  /* 0x000000ff2000720c */ /* 0x000fc80003f25270 */
        /* <DEDUP_REMOVED lines=11> */
[----:B------:R-:W-:Y:S01]  /*3dd0*/  ISETP.NE.AND P2, PT, R35, RZ, PT ;  /* 0x000000ff2300720c */ /* 0x000fe20003f45270 */
        /* <DEDUP_REMOVED lines=35> */
[----:B------:R-:W-:-:S13]  /*4010*/  ISETP.NE.AND P0, PT, R69, RZ, PT ;  /* 0x000000ff4500720c */ /* 0x000fda0003f05270 */
[----:B0-----:R-:W0:Y:S01]  /*4020*/  @!P0 LDC R15, c[0x0][0x3a0] ;  /* 0x0000e800ff0f8b82 */ /* 0x001e220000000800 */
[----:B---3--:R-:W-:-:S07]  /*4030*/  @!P1 FMUL R13, R10, R13 ;  /* 0x0000000d0a0d9220 */ /* 0x008fce0000400000 */
[----:B------:R-:W3:Y:S01]  /*4040*/  @!P0 LDC R10, c[0x0][0x38c] ;  /* 0x0000e300ff0a8b82 */ /* 0x000ee20000000800 */
[----:B--2---:R-:W-:-:S05]  /*4050*/  @!P1 FFMA R13, R8, R12, R13 ;  /* 0x0000000c080d9223 */ /* 0x004fca000000000d */
[----:B------:R2:W-:Y:S04]  /*4060*/  @!P1 STG.E desc[UR12][R78.64+0x1c], R13 ;  /* 0x00001c0d4e009986 */ /* 0x0005e8000c10190c */
[----:B------:R-:W0:Y:S01]  /*4070*/  @!P0 LDG.E R8, desc[UR12][R88.64] ;  /* 0x0000000c58088981 */ /* 0x000e22000c1e1900 */
[----:B------:R-:W-:Y:S02]  /*4080*/  ISETP.NE.AND P1, PT, R34, RZ, PT ;  /* 0x000000ff2200720c */ /* 0x000fe40003f25270 */
[C---:B------:R-:W-:Y:S02]  /*4090*/  ISETP.GE.U32.OR P2, PT, R17.reuse, UR14, P2 ;  /* 0x0000000e11007c0c */ /* 0x040fe40009746470 */
[C---:B------:R-:W-:Y:S02]  /*40a0*/  ISETP.GE.U32.OR P1, PT, R17.reuse, UR14, P1 ;  /* 0x0000000e11007c0c */ /* 0x040fe40008f26470 */
[----:B------:R-:W-:-:S02]  /*40b0*/  ISETP.GE.U32.OR P3, PT, R17, UR14, P3 ;  /* 0x0000000e11007c0c */ /* 0x000fc40009f66470 */
[C---:B------:R-:W-:Y:S02]  /*40c0*/  ISETP.GE.U32.OR P4, PT, R17.reuse, UR14, P4 ;  /* 0x0000000e11007c0c */ /* 0x040fe4000a786470 */
[----:B------:R-:W-:-:S05]  /*40d0*/  ISETP.GE.U32.OR P5, PT, R17, UR14, P5 ;  /* 0x0000000e11007c0c */ /* 0x000fca000afa6470 */
[----:B------:R-:W4:Y:S08]  /*40e0*/  @!P2 LDC R18, c[0x0][0x3a0] ;  /* 0x0000e800ff12ab82 */ /* 0x000f300000000800 */
[----:B------:R-:W0:Y:S08]  /*40f0*/  @!P1 LDC R16, c[0x0][0x38c] ;  /* 0x0000e300ff109b82 */ /* 0x000e300000000800 */
[----:B------:R-:W0:Y:S08]  /*4100*/  @!P2 LDC R19, c[0x0][0x38c] ;  /* 0x0000e300ff13ab82 */ /* 0x000e300000000800 */
[----:B------:R-:W0:Y:S08]  /*4110*/  @!P3 LDC R21, c[0x0][0x3a0] ;  /* 0x0000e800ff15bb82 */ /* 0x000e300000000800 */
[----:B------:R-:W0:Y:S08]  /*4120*/  @!P3 LDC R20, c[0x0][0x38c] ;  /* 0x0000e300ff14bb82 */ /* 0x000e300000000800 */
[----:B------:R-:W0:Y:S08]  /*4130*/  @!P4 LDC R22, c[0x0][0x3a0] ;  /* 0x0000e800ff16cb82 */ /* 0x000e300000000800 */
[----:B------:R-:W0:Y:S02]  /*4140*/  @!P4 LDC R23, c[0x0][0x38c] ;  /* 0x0000e300ff17cb82 */ /* 0x000e240000000800 */
[----:B0-----:R-:W-:-:S06]  /*4150*/  @!P0 FMUL R8, R8, R15 ;  /* 0x0000000f08088220 */ /* 0x001fcc0000400000 */
[----:B------:R-:W0:Y:S01]  /*4160*/  @!P1 LDC R15, c[0x0][0x3a0] ;  /* 0x0000e800ff0f9b82 */ /* 0x000e220000000800 */
[----:B---3--:R-:W-:-:S05]  /*4170*/  @!P0 FFMA R9, R9, R10, R8 ;  /* 0x0000000a09098223 */ /* 0x008fca0000000008 */
[----:B------:R3:W-:Y:S01]  /*4180*/  @!P0 STG.E desc[UR12][R88.64], R9 ;  /* 0x0000000958008986 */ /* 0x0007e2000c10190c */
[----:B------:R-:W-:-:S03]  /*4190*/  ISETP.NE.AND P0, PT, R32, RZ, PT ;  /* 0x000000ff2000720c */ /* 0x000fc60003f05270 */
[----:B------:R0:W5:Y:S01]  /*41a0*/  @!P1 LDG.E R10, desc[UR12][R64.64+0x8] ;  /* 0x0000080c400a9981 */ /* 0x000162000c1e1900 */
[----:B------:R-:W-:-:S03]  /*41b0*/  ISETP.GE.U32.OR P0, PT, R17, UR14, P0 ;  /* 0x0000000e11007c0c */ /* 0x000fc60008706470 */
[----:B-1----:R1:W5:Y:S04]  /*41c0*/  @!P2 LDG.E R11, desc[UR12][R64.64+0xc] ;  /* 0x00000c0c400ba981 */ /* 0x002368000c1e1900 */
[----:B------:R1:W5:Y:S04]  /*41d0*/  @!P3 LDG.E R12, desc[UR12][R64.64+0x10] ;  /* 0x0000100c400cb981 */ /* 0x000368000c1e1900 */
[----:B--2---:R1:W5:Y:S02]  /*41e0*/  @!P4 LDG.E R13, desc[UR12][R64.64+0x14] ;  /* 0x0000140c400dc981 */ /* 0x004364000c1e1900 */
[----:B---3--:R-:W2:Y:S02]  /*41f0*/  @!P0 LDC R9, c[0x0][0x3a0] ;  /* 0x0000e800ff098b82 */ /* 0x008ea40000000800 */
[----:B------:R-:W2:Y:S06]  /*4200*/  @!P0 LDG.E R8, desc[UR12][R64.64+0x4] ;  /* 0x0000040c40088981 */ /* 0x000eac000c1e1900 */
[----:B------:R-:W3:Y:S01]  /*4210*/  @!P0 LDC R14, c[0x0][0x38c] ;  /* 0x0000e300ff0e8b82 */ /* 0x000ee20000000800 */
[----:B------:R-:W-:Y:S01]  /*4220*/  BSSY.RECONVERGENT B0, `(.L_x_3) ;  /* 0x000000a000007945 */ /* 0x000fe20003800200 */
[----:B------:R-:W-:Y:S01]  /*4230*/  ISETP.GE.U32.OR P6, PT, R17, UR14, P6 ;  /* 0x0000000e11007c0c */ /* 0x000fe2000b7c6470 */
[----:B--2---:R-:W-:-:S02]  /*4240*/  @!P0 FMUL R9, R8, R9 ;  /* 0x0000000908098220 */ /* 0x004fc40000400000 */
[----:B01-34-:R-:W-:Y:S10]  /*4250*/  @P5 BRA `(.L_x_4) ;  /* 0x0000000000185947 */ /* 0x01bff40003800000 */
[----:B------:R-:W2:Y:S01]  /*4260*/  LDG.E R8, desc[UR12][R64.64+0x18] ;  /* 0x0000180c40087981 */ /* 0x000ea2000c1e1900 */
[----:B------:R-:W2:Y:S01]  /*4270*/  LDCU UR4, c[0x0][0x3a0] ;  /* 0x00007400ff0477ac */ /* 0x000ea20008000800 */
[----:B------:R-:W0:Y:S01]  /*4280*/  LDCU UR5, c[0x0][0x38c] ;  /* 0x00007180ff0577ac */ /* 0x000e220008000800 */
[----:B--2---:R-:W-:-:S04]  /*4290*/  FMUL R8, R8, UR4 ;  /* 0x0000000408087c20 */ /* 0x004fc80008400000 */
[----:B0-----:R-:W-:-:S05]  /*42a0*/  FFMA R3, R3, UR5, R8 ;  /* 0x0000000503037c23 */ /* 0x001fca0008000008 */
[----:B------:R0:W-:Y:S02]  /*42b0*/  STG.E desc[UR12][R64.64+0x18], R3 ;  /* 0x0000180340007986 */ /* 0x0001e4000c10190c */
.L_x_4:
[----:B------:R-:W-:Y:S05]  /*42c0*/  BSYNC.RECONVERGENT B0 ;  /* 0x0000000000007941 */ /* 0x000fea0003800200 */
.L_x_3:
[----:B-----5:R-:W-:Y:S01]  /*42d0*/  @!P1 FMUL R10, R10, R15 ;  /* 0x0000000f0a0a9220 */ /* 0x020fe20000400000 */
[----:B------:R-:W-:Y:S01]  /*42e0*/  @!P2 FMUL R11, R11, R18 ;  /* 0x000000120b0ba220 */ /* 0x000fe20000400000 */
[----:B------:R-:W-:Y:S01]  /*42f0*/  @!P3 FMUL R12, R12, R21 ;  /* 0x000000150c0cb220 */ /* 0x000fe20000400000 */
[----:B------:R-:W-:Y:S01]  /*4300*/  @!P4 FMUL R13, R13, R22 ;  /* 0x000000160d0dc220 */ /* 0x000fe20000400000 */
[----:B------:R-:W-:Y:S01]  /*4310*/  @!P0 FFMA R9, R6, R14, R9 ;  /* 0x0000000e06098223 */ /* 0x000fe20000000009 */
[----:B------:R-:W-:Y:S01]  /*4320*/  @!P1 FFMA R7, R7, R16, R10 ;  /* 0x0000001007079223 */ /* 0x000fe2000000000a */
[----:B------:R-:W-:Y:S01]  /*4330*/  @!P2 FFMA R11, R4, R19, R11 ;  /* 0x00000013040ba223 */ /* 0x000fe2000000000b */
[----:B------:R-:W-:Y:S01]  /*4340*/  @!P3 FFMA R5, R5, R20, R12 ;  /* 0x000000140505b223 */ /* 0x000fe2000000000c */
[----:B------:R-:W-:Y:S01]  /*4350*/  @!P4 FFMA R13, R2, R23, R13 ;  /* 0x00000017020dc223 */ /* 0x000fe2000000000d */
[----:B------:R1:W-:Y:S04]  /*4360*/  @!P0 STG.E desc[UR12][R64.64+0x4], R9 ;  /* 0x0000040940008986 */ /* 0x0003e8000c10190c */
[----:B------:R1:W-:Y:S04]  /*4370*/  @!P1 STG.E desc[UR12][R64.64+0x8], R7 ;  /* 0x0000080740009986 */ /* 0x0003e8000c10190c */
[----:B------:R1:W-:Y:S04]  /*4380*/  @!P2 STG.E desc[UR12][R64.64+0xc], R11 ;  /* 0x00000c0b4000a986 */ /* 0x0003e8000c10190c */
[----:B------:R1:W-:Y:S04]  /*4390*/  @!P3 STG.E desc[UR12][R64.64+0x10], R5 ;  /* 0x000010054000b986 */ /* 0x0003e8000c10190c */
[----:B------:R1:W-:Y:S01]  /*43a0*/  @!P4 STG.E desc[UR12][R64.64+0x14], R13 ;  /* 0x0000140d4000c986 */ /* 0x0003e2000c10190c */
[----:B------:R-:W-:Y:S05]  /*43b0*/  @P6 EXIT ;  /* 0x000000000000694d */ /* 0x000fea0003800000 */
[----:B------:R-:W0:Y:S01]  /*43c0*/  LDG.E R2, desc[UR12][R64.64+0x1c] ;  /* 0x00001c0c40027981 */ /* 0x000e22000c1e1900 */
[----:B------:R-:W0:Y:S01]  /*43d0*/  LDCU UR4, c[0x0][0x3a0] ;  /* 0x00007400ff0477ac */ /* 0x000e220008000800 */
[----:B------:R-:W2:Y:S01]  /*43e0*/  LDCU UR5, c[0x0][0x38c] ;  /* 0x00007180ff0577ac */ /* 0x000ea20008000800 */
[----:B0-----:R-:W-:-:S04]  /*43f0*/  FMUL R3, R2, UR4 ;  /* 0x0000000402037c20 */ /* 0x001fc80008400000 */
[----:B--2---:R-:W-:-:S05]  /*4400*/  FFMA R3, R0, UR5, R3 ;  /* 0x0000000500037c23 */ /* 0x004fca0008000003 */
[----:B------:R-:W-:Y:S01]  /*4410*/  STG.E desc[UR12][R64.64+0x1c], R3 ;  /* 0x00001c0340007986 */ /* 0x000fe2000c10190c */
[----:B------:R-:W-:Y:S05]  /*4420*/  EXIT ;  /* 0x000000000000794d */ /* 0x000fea0003800000 */
.L_x_5:
[----:B------:R-:W-:-:S00]  /*4430*/  BRA `(.L_x_5) ;  /* 0xfffffffc00fc7947 */ /* 0x000fc0000383ffff */
[----:B------:R-:W-:-:S00]  /*4440*/  NOP ;  /* 0x0000000000007918 */ /* 0x000fc00000000000 */
        /* <DEDUP_REMOVED lines=11> */
.L_x_6:


//--------------------- .nv.shared._Z14tile_2d_kernelILi128ELi128ELi16ELi8ELi8EEviiifPfS0_fS0_ --------------------------
	.section	.nv.shared._Z14tile_2d_kernelILi128ELi128ELi16ELi8ELi8EEviiifPfS0_fS0_,"aw",@nobits
	.sectionflags	@""
	.align	4
.nv.shared._Z14tile_2d_kernelILi128ELi128ELi16ELi8ELi8EEviiifPfS0_fS0_:
	.zero		17408


//--------------------- .nv.shared.reserved.0     --------------------------
	.section	.nv.shared.reserved.0,"aw",@nobits
	.weak		__nv_reservedSMEM_offset_0_alias
	.size		__nv_reservedSMEM_offset_0_alias, 0, 64
	.other		__nv_reservedSMEM_offset_0_alias,@"STO_CUDA_RESERVED_SHARED STV_DEFAULT"
__nv_reservedSMEM_offset_0_alias:
	.zero		0
	.zero		64


//--------------------- .nv.constant0._Z14tile_2d_kernelILi128ELi128ELi16ELi8ELi8EEviiifPfS0_fS0_ --------------------------
	.section	.nv.constant0._Z14tile_2d_kernelILi128ELi128ELi16ELi8ELi8EEviiifPfS0_fS0_,"a",@progbits
	.sectionflags	@""
	.align	4
.nv.constant0._Z14tile_2d_kernelILi128ELi128ELi16ELi8ELi8EEviiifPfS0_fS0_:
	.zero		944


//--------------------- SYMBOLS --------------------------

	.type		.nv.reservedSmem.offset0,@object
	.size		.nv.reservedSmem.offset0,0x4
	.type		.nv.reservedSmem.cap,@object
	.size		.nv.reservedSmem.cap,0x4
